	.target	sm_90a

	.elftype	@"ET_EXEC"


//--------------------- .note.nv.tkinfo           --------------------------
	.section	.note.nv.tkinfo,"",@"SHT_NOTE"
	.sectionflags	@"SHF_NOTE_NV_TKINFO"
	.tkinfo
        /*0018*/ 	.word	0x00000002
        /*0030*/ 	.string	""
        /*0030*/ 	.string	"ptxas"
        /*0030*/ 	.string	"Cuda compilation tools, release 13.0, V13.0.88"
        /*0030*/ 	.string	"Build cuda_13.0.r13.0/compiler.36424714_0"
        /*0030*/ 	.string	"-arch sm_90a -m 64 "



//--------------------- .note.nv.cuinfo           --------------------------
	.section	.note.nv.cuinfo,"",@"SHT_NOTE"
	.sectionflags	@"SHF_NOTE_NV_CUINFO"
        /*0018*/ 	.short	0x0002
        /*001a*/ 	.short	0x005a
        /*001c*/ 	.short	0x0082
	.zero		2


//--------------------- .nv.info                  --------------------------
	.section	.nv.info,"",@"SHT_CUDA_INFO"
	.align	4


	//----- nvinfo : EIATTR_REGCOUNT
	.align		4
        /*0000*/ 	.byte	0x04, 0x2f
        /*0002*/ 	.short	(.L_16 - .L_15)
	.align		4
.L_15:
        /*0004*/ 	.word	index@(_ZN7cutlass13device_kernelINS_4fmha6kernel13FmhaKernelTmaINS1_10collective15FmhaMainloopTmaINS_6half_tEfN4cute5tupleIJNS7_1CILi64EEESA_NS9_ILi512EEEEEENS4_12CausalFusionEJEEENS4_15FmhaFwdEpilogueIS6_fNS8_IJSA_SB_SA_EEEEEJEEEEEvNT_6ParamsE)
        /*0008*/ 	.word	0x000000ff


	//----- nvinfo : EIATTR_FRAME_SIZE
	.align		4
.L_16:
        /*000c*/ 	.byte	0x04, 0x11
        /*000e*/ 	.short	(.L_18 - .L_17)
	.align		4
.L_17:
        /*0010*/ 	.word	index@($__internal_0_$__cuda_sm20_rcp_rn_f32_slowpath)
        /*0014*/ 	.word	0x00000bf0


	//----- nvinfo : EIATTR_FRAME_SIZE
	.align		4
.L_18:
        /*0018*/ 	.byte	0x04, 0x11
        /*001a*/ 	.short	(.L_20 - .L_19)
	.align		4
.L_19:
        /*001c*/ 	.word	index@(_ZN7cutlass13device_kernelINS_4fmha6kernel13FmhaKernelTmaINS1_10collective15FmhaMainloopTmaINS_6half_tEfN4cute5tupleIJNS7_1CILi64EEESA_NS9_ILi512EEEEEENS4_12CausalFusionEJEEENS4_15FmhaFwdEpilogueIS6_fNS8_IJSA_SB_SA_EEEEEJEEEEEvNT_6ParamsE)
        /*0020*/ 	.word	0x00000bf0


	//----- nvinfo : EIATTR_MIN_STACK_SIZE
	.align		4
.L_20:
        /*0024*/ 	.byte	0x04, 0x12
        /*0026*/ 	.short	(.L_22 - .L_21)
	.align		4
.L_21:
        /*0028*/ 	.word	index@(_ZN7cutlass13device_kernelINS_4fmha6kernel13FmhaKernelTmaINS1_10collective15FmhaMainloopTmaINS_6half_tEfN4cute5tupleIJNS7_1CILi64EEESA_NS9_ILi512EEEEEENS4_12CausalFusionEJEEENS4_15FmhaFwdEpilogueIS6_fNS8_IJSA_SB_SA_EEEEEJEEEEEvNT_6ParamsE)
        /*002c*/ 	.word	0x00000bf0
.L_22:


//--------------------- .nv.compat                --------------------------
	.section	.nv.compat,"",@"SHT_CUDA_COMPAT_INFO"
	.align	4
        /*0000*/ 	.byte	0x02, 0x09, 0x01, 0x00, 0x02, 0x02, 0x04, 0x00, 0x02, 0x05, 0x05, 0x00, 0x03, 0x07, 0x01, 0x01
        /*0010*/ 	.byte	0x02, 0x03, 0x01, 0x00, 0x02, 0x06, 0x01, 0x00, 0x04, 0x0b, 0x08, 0x00, 0x00, 0x00, 0x00, 0x00
        /*0020*/ 	.byte	0x00, 0x00, 0x00, 0x00


//--------------------- .nv.info._ZN7cutlass13device_kernelINS_4fmha6kernel13FmhaKernelTmaINS1_10collective15FmhaMainloopTmaINS_6half_tEfN4cute5tupleIJNS7_1CILi64EEESA_NS9_ILi512EEEEEENS4_12CausalFusionEJEEENS4_15FmhaFwdEpilogueIS6_fNS8_IJSA_SB_SA_EEEEEJEEEEEvNT_6ParamsE --------------------------
	.section	.nv.info._ZN7cutlass13device_kernelINS_4fmha6kernel13FmhaKernelTmaINS1_10collective15FmhaMainloopTmaINS_6half_tEfN4cute5tupleIJNS7_1CILi64EEESA_NS9_ILi512EEEEEENS4_12CausalFusionEJEEENS4_15FmhaFwdEpilogueIS6_fNS8_IJSA_SB_SA_EEEEEJEEEEEvNT_6ParamsE,"",@"SHT_CUDA_INFO"
	.sectionflags	@""
	.align	4


	//----- nvinfo : EIATTR_CUDA_API_VERSION
	.align		4
        /*0000*/ 	.byte	0x04, 0x37
        /*0002*/ 	.short	(.L_24 - .L_23)
.L_23:
        /*0004*/ 	.word	0x00000082


	//----- nvinfo : EIATTR_KPARAM_INFO
	.align		4
.L_24:
        /*0008*/ 	.byte	0x04, 0x17
        /*000a*/ 	.short	(.L_26 - .L_25)
.L_25:
        /*000c*/ 	.word	0x00000000
        /*0010*/ 	.short	0x0000
        /*0012*/ 	.short	0x0070
        /*0014*/ 	.byte	0x00, 0xf0, 0x01, 0x20


	//----- nvinfo : EIATTR_SPARSE_MMA_MASK
	.align		4
.L_26:
        /*0018*/ 	.byte	0x03, 0x50
        /*001a*/ 	.short	0x0000


	//----- nvinfo : EIATTR_MAXREG_COUNT
	.align		4
        /*001c*/ 	.byte	0x03, 0x1b
        /*001e*/ 	.short	0x00ff


	//----- nvinfo : EIATTR_NUM_BARRIERS
	.align		4
        /*0020*/ 	.byte	0x02, 0x4c
        /*0022*/ 	.byte	0x02
	.zero		1


	//----- nvinfo : EIATTR_EXTERNS
	.align		4
        /*0024*/ 	.byte	0x04, 0x0f
        /*0026*/ 	.short	(.L_28 - .L_27)


	//   ....[0]....
	.align		4
.L_27:
        /*0028*/ 	.word	index@(__assertfail)


	//----- nvinfo : EIATTR_ANNOTATIONS
	.align		4
.L_28:
        /*002c*/ 	.byte	0x04, 0x55
        /*002e*/ 	.short	(.L_30 - .L_29)


	//   ....[0]....
.L_29:
        /*0030*/ 	.word	0x00000001
        /*0034*/ 	.byte	0xa0, 0x23, 0x00, 0x00, 0x01, 0x00, 0x00, 0x00, 0x70, 0x24, 0x00, 0x00, 0x01, 0x00, 0x00, 0x00
        /* <DEDUP_REMOVED lines=2050> */
        /*8064*/ 	.byte	0x70, 0x58, 0x02, 0x00, 0x01, 0x00, 0x00, 0x00, 0x80, 0x58, 0x02, 0x00


	//----- nvinfo : EIATTR_MERCURY_ISA_VERSION
	.align		4
.L_30:
        /*8070*/ 	.byte	0x03, 0x5f
        /*8072*/ 	.short	0x0101


	//----- nvinfo : EIATTR_COOP_GROUP_MASK_REGIDS
	.align		4
        /*8074*/ 	.byte	0x04, 0x29
        /*8076*/ 	.short	(.L_32 - .L_31)


	//   ....[0]....
.L_31:
        /*8078*/ 	.word	0xffffffff


	//   ....[1]....
        /*807c*/ 	.word	0xffffffff


	//   ....[2]....
        /*8080*/ 	.word	0xffffffff


	//   ....[3]....
        /*8084*/ 	.word	0xffffffff


	//   ....[4]....
        /*8088*/ 	.word	0xffffffff


	//   ....[5]....
        /*808c*/ 	.word	0xffffffff


	//   ....[6]....
        /*8090*/ 	.word	0xffffffff


	//   ....[7]....
        /*8094*/ 	.word	0xffffffff


	//   ....[8]....
        /*8098*/ 	.word	0xffffffff


	//   ....[9]....
        /*809c*/ 	.word	0xffffffff


	//   ....[10]....
        /*80a0*/ 	.word	0xffffffff


	//   ....[11]....
        /*80a4*/ 	.word	0xffffffff


	//   ....[12]....
        /*80a8*/ 	.word	0xffffffff


	//   ....[13]....
        /*80ac*/ 	.word	0xffffffff


	//   ....[14]....
        /*80b0*/ 	.word	0xffffffff


	//   ....[15]....
        /*80b4*/ 	.word	0xffffffff


	//   ....[16]....
        /*80b8*/ 	.word	0xffffffff


	//   ....[17]....
        /*80bc*/ 	.word	0xffffffff


	//   ....[18]....
        /*80c0*/ 	.word	0xffffffff


	//   ....[19]....
        /*80c4*/ 	.word	0xffffffff


	//   ....[20]....
        /*80c8*/ 	.word	0xffffffff


	//----- nvinfo : EIATTR_COOP_GROUP_INSTR_OFFSETS
	.align		4
.L_32:
        /*80cc*/ 	.byte	0x04, 0x28
        /*80ce*/ 	.short	(.L_34 - .L_33)


	//   ....[0]....
.L_33:
        /*80d0*/ 	.word	0x00000060


	//   ....[1]....
        /*80d4*/ 	.word	0x000001b0


	//   ....[2]....
        /*80d8*/ 	.word	0x000002f0


	//   ....[3]....
        /*80dc*/ 	.word	0x000004a0


	//   ....[4]....
        /*80e0*/ 	.word	0x00000670


	//   ....[5]....
        /*80e4*/ 	.word	0x00004320


	//   ....[6]....
        /*80e8*/ 	.word	0x00004340


	//   ....[7]....
        /*80ec*/ 	.word	0x00004360


	//   ....[8]....
        /*80f0*/ 	.word	0x00004380


	//   ....[9]....
        /*80f4*/ 	.word	0x0000c820


	//   ....[10]....
        /*80f8*/ 	.word	0x0000c830


	//   ....[11]....
        /*80fc*/ 	.word	0x0000c8b0


	//   ....[12]....
        /*8100*/ 	.word	0x0000c980


	//   ....[13]....
        /*8104*/ 	.word	0x00018ab0


	//   ....[14]....
        /*8108*/ 	.word	0x00018ac0


	//   ....[15]....
        /*810c*/ 	.word	0x00018b40


	//   ....[16]....
        /*8110*/ 	.word	0x00018b50


	//   ....[17]....
        /*8114*/ 	.word	0x000223d0


	//   ....[18]....
        /*8118*/ 	.word	0x00022400


	//   ....[19]....
        /*811c*/ 	.word	0x00022450


	//   ....[20]....
        /*8120*/ 	.word	0x00022460


	//----- nvinfo : EIATTR_SYSCALL_OFFSETS
	.align		4
.L_34:
        /*8124*/ 	.byte	0x04, 0x46
        /*8126*/ 	.short	(.L_36 - .L_35)


	//   ....[0]....
.L_35:
        /*8128*/ 	.word	0x00024830


	//   ....[1]....
        /*812c*/ 	.word	0x00024920


	//----- nvinfo : EIATTR_MBARRIER_INSTR_OFFSETS
	.align		4
.L_36:
        /*8130*/ 	.byte	0x04, 0x39
        /*8132*/ 	.short	(.L_38 - .L_37)


	//   ....[0]....
.L_37:
        /*8134*/ 	.word	0x000002c0
        /*8138*/ 	.word	0x000000ff
        /*813c*/ 	.word	0x00050040
        /*8140*/ 	.short	0x0100
        /*8142*/ 	.byte	0x08
	.zero		1


	//   ....[1]....
        /*8144*/ 	.word	0x000002d0
        /*8148*/ 	.word	0x000000ff
        /*814c*/ 	.word	0x00050048
        /*8150*/ 	.short	0x0100
        /*8152*/ 	.byte	0x08
	.zero		1


	//   ....[2]....
        /*8154*/ 	.word	0x00000410
        /*8158*/ 	.word	0x000000ff
        /*815c*/ 	.word	0x00050000
        /*8160*/ 	.short	0x0100
        /*8162*/ 	.byte	0x08
	.zero		1


	//   ....[3]....
        /*8164*/ 	.word	0x00000420
        /*8168*/ 	.word	0x000000ff
        /*816c*/ 	.word	0x00050020
        /*8170*/ 	.short	0x0100
        /*8172*/ 	.byte	0x08
	.zero		1


	//   ....[4]....
        /*8174*/ 	.word	0x00000430
        /*8178*/ 	.word	0x000000ff
        /*817c*/ 	.word	0x00050008
        /*8180*/ 	.short	0x0100
        /*8182*/ 	.byte	0x08
	.zero		1


	//   ....[5]....
        /*8184*/ 	.word	0x00000440
        /*8188*/ 	.word	0x000000ff
        /*818c*/ 	.word	0x00050028
        /*8190*/ 	.short	0x0100
        /*8192*/ 	.byte	0x08
	.zero		1


	//   ....[6]....
        /*8194*/ 	.word	0x00000450
        /*8198*/ 	.word	0x000000ff
        /*819c*/ 	.word	0x00050010
        /*81a0*/ 	.short	0x0100
        /*81a2*/ 	.byte	0x08
	.zero		1


	//   ....[7]....
        /*81a4*/ 	.word	0x00000460
        /*81a8*/ 	.word	0x000000ff
        /*81ac*/ 	.word	0x00050030
        /*81b0*/ 	.short	0x0100
        /*81b2*/ 	.byte	0x08
	.zero		1


	//   ....[8]....
        /*81b4*/ 	.word	0x00000470
        /*81b8*/ 	.word	0x000000ff
        /*81bc*/ 	.word	0x00050018
        /*81c0*/ 	.short	0x0100
        /*81c2*/ 	.byte	0x08
	.zero		1


	//   ....[9]....
        /*81c4*/ 	.word	0x00000480
        /*81c8*/ 	.word	0x000000ff
        /*81cc*/ 	.word	0x00050038
        /*81d0*/ 	.short	0x0100
        /*81d2*/ 	.byte	0x08
	.zero		1


	//   ....[10]....
        /*81d4*/ 	.word	0x000005d0
        /*81d8*/ 	.word	0x000000ff
        /*81dc*/ 	.word	0x00050050
        /*81e0*/ 	.short	0x0100
        /*81e2*/ 	.byte	0x08
	.zero		1


	//   ....[11]....
        /*81e4*/ 	.word	0x000005e0
        /*81e8*/ 	.word	0x000000ff
        /*81ec*/ 	.word	0x00050070
        /*81f0*/ 	.short	0x0100
        /*81f2*/ 	.byte	0x08
	.zero		1


	//   ....[12]....
        /*81f4*/ 	.word	0x000005f0
        /*81f8*/ 	.word	0x000000ff
        /*81fc*/ 	.word	0x00050058
        /*8200*/ 	.short	0x0100
        /*8202*/ 	.byte	0x08
	.zero		1


	//   ....[13]....
        /*8204*/ 	.word	0x00000600
        /*8208*/ 	.word	0x000000ff
        /*820c*/ 	.word	0x00050078
        /*8210*/ 	.short	0x0100
        /*8212*/ 	.byte	0x08
	.zero		1


	//   ....[14]....
        /*8214*/ 	.word	0x00000610
        /*8218*/ 	.word	0x000000ff
        /*821c*/ 	.word	0x00050060
        /*8220*/ 	.short	0x0100
        /*8222*/ 	.byte	0x08
	.zero		1


	//   ....[15]....
        /*8224*/ 	.word	0x00000620
        /*8228*/ 	.word	0x000000ff
        /*822c*/ 	.word	0x00050080
        /*8230*/ 	.short	0x0100
        /*8232*/ 	.byte	0x08
	.zero		1


	//   ....[16]....
        /*8234*/ 	.word	0x00000630
        /*8238*/ 	.word	0x000000ff
        /*823c*/ 	.word	0x00050068
        /*8240*/ 	.short	0x0100
        /*8242*/ 	.byte	0x08
	.zero		1


	//   ....[17]....
        /*8244*/ 	.word	0x00000640
        /*8248*/ 	.word	0x000000ff
        /*824c*/ 	.word	0x00050088
        /*8250*/ 	.short	0x0100
        /*8252*/ 	.byte	0x08
	.zero		1


	//   ....[18]....
        /*8254*/ 	.word	0x00000840
        /*8258*/ 	.word	0x00000005
        /*825c*/ 	.word	0x00050048
        /*8260*/ 	.short	0x010a
        /*8262*/ 	.byte	0x3f
	.zero		1


	//   ....[19]....
        /*8264*/ 	.word	0x00000d50
        /*8268*/ 	.word	0x00000005
        /*826c*/ 	.word	0x00050020
        /*8270*/ 	.short	0x010a
        /*8272*/ 	.byte	0x3f
	.zero		1


	//   ....[20]....
        /*8274*/ 	.word	0x00001150
        /*8278*/ 	.word	0x00000006
        /*827c*/ 	.word	0x00050020
        /*8280*/ 	.short	0x010a
        /*8282*/ 	.byte	0x3f
	.zero		1


	//   ....[21]....
        /*8284*/ 	.word	0x00001620
        /*8288*/ 	.word	0x00000005
        /*828c*/ 	.word	0x00050020
        /*8290*/ 	.short	0x010a
        /*8292*/ 	.byte	0x3f
	.zero		1


	//   ....[22]....
        /*8294*/ 	.word	0x00001a80
        /*8298*/ 	.word	0x00000008
        /*829c*/ 	.word	0x00050020
        /*82a0*/ 	.short	0x010a
        /*82a2*/ 	.byte	0x3f
	.zero		1


	//   ....[23]....
        /*82a4*/ 	.word	0x00001fa0
        /*82a8*/ 	.word	0x000000fc
        /*82ac*/ 	.word	0x00050040
        /*82b0*/ 	.short	0x010a
        /*82b2*/ 	.byte	0x3f
	.zero		1


	//   ....[24]....
        /*82b4*/ 	.word	0x00002080
        /*82b8*/ 	.word	0x000000fc
        /*82bc*/ 	.word	0x00050000
        /*82c0*/ 	.short	0x010a
        /*82c2*/ 	.byte	0x3f
	.zero		1


	//   ....[25]....
        /*82c4*/ 	.word	0x000052c0
        /*82c8*/ 	.word	0x000000fc
        /*82cc*/ 	.word	0x00050008
        /*82d0*/ 	.short	0x010a
        /*82d2*/ 	.byte	0x3f
	.zero		1


	//   ....[26]....
        /*82d4*/ 	.word	0x0000a390
        /*82d8*/ 	.word	0x00000000
        /*82dc*/ 	.word	0x00000000
        /*82e0*/ 	.short	0x0101
        /*82e2*/ 	.byte	0x3f
	.zero		1


	//   ....[27]....
        /*82e4*/ 	.word	0x0000a470
        /*82e8*/ 	.word	0x00000000
        /*82ec*/ 	.word	0x00050000
        /*82f0*/ 	.short	0x010a
        /*82f2*/ 	.byte	0x3f
	.zero		1


	//   ....[28]....
        /*82f4*/ 	.word	0x0000b6a0
        /*82f8*/ 	.word	0x00000000
        /*82fc*/ 	.word	0x00050020
        /*8300*/ 	.short	0x010a
        /*8302*/ 	.byte	0x3f
	.zero		1


	//   ....[29]....
        /*8304*/ 	.word	0x0000cb50
        /*8308*/ 	.word	0x00000003
        /*830c*/ 	.word	0x00000000
        /*8310*/ 	.short	0x0101
        /*8312*/ 	.byte	0x3f
	.zero		1


	//   ....[30]....
        /*8314*/ 	.word	0x0000ed20
        /*8318*/ 	.word	0x00000003
        /*831c*/ 	.word	0x00050000
        /*8320*/ 	.short	0x010a
        /*8322*/ 	.byte	0x3f
	.zero		1


	//   ....[31]....
        /*8324*/ 	.word	0x00015c40
        /*8328*/ 	.word	0x00000002
        /*832c*/ 	.word	0x00000000
        /*8330*/ 	.short	0x0101
        /*8332*/ 	.byte	0x3f
	.zero		1


	//   ....[32]....
        /*8334*/ 	.word	0x00015cc0
        /*8338*/ 	.word	0x00000000
        /*833c*/ 	.word	0x00050020
        /*8340*/ 	.short	0x010a
        /*8342*/ 	.byte	0x3f
	.zero		1


	//   ....[33]....
        /*8344*/ 	.word	0x00016190
        /*8348*/ 	.word	0x00000000
        /*834c*/ 	.word	0x00050000
        /*8350*/ 	.short	0x010a
        /*8352*/ 	.byte	0x3f
	.zero		1


	//   ....[34]....
        /*8354*/ 	.word	0x00017460
        /*8358*/ 	.word	0x00000000
        /*835c*/ 	.word	0x00050020
        /*8360*/ 	.short	0x010a
        /*8362*/ 	.byte	0x3f
	.zero		1


	//   ....[35]....
        /*8364*/ 	.word	0x00018d90
        /*8368*/ 	.word	0x00000003
        /*836c*/ 	.word	0x00000000
        /*8370*/ 	.short	0x0101
        /*8372*/ 	.byte	0x3f
	.zero		1


	//   ....[36]....
        /*8374*/ 	.word	0x0001af80
        /*8378*/ 	.word	0x00000003
        /*837c*/ 	.word	0x00050000
        /*8380*/ 	.short	0x010a
        /*8382*/ 	.byte	0x3f
	.zero		1


	//   ....[37]....
        /*8384*/ 	.word	0x00021e10
        /*8388*/ 	.word	0x00000000
        /*838c*/ 	.word	0x00000000
        /*8390*/ 	.short	0x0101
        /*8392*/ 	.byte	0x3f
	.zero		1


	//   ....[38]....
        /*8394*/ 	.word	0x00021e90
        /*8398*/ 	.word	0x00000000
        /*839c*/ 	.word	0x00050020
        /*83a0*/ 	.short	0x010a
        /*83a2*/ 	.byte	0x3f
	.zero		1


	//----- nvinfo : EIATTR_NUM_MBARRIERS
	.align		4
.L_38:
        /*83a4*/ 	.byte	0x03, 0x38
        /*83a6*/ 	.short	0x0012


	//----- nvinfo : EIATTR_EXIT_INSTR_OFFSETS
	.align		4
        /*83a8*/ 	.byte	0x04, 0x1c
        /*83aa*/ 	.short	(.L_40 - .L_39)


	//   ....[0]....
.L_39:
        /*83ac*/ 	.word	0x00028230


	//----- nvinfo : EIATTR_MAX_THREADS
	.align		4
.L_40:
        /*83b0*/ 	.byte	0x04, 0x05
        /*83b2*/ 	.short	(.L_42 - .L_41)
.L_41:
        /*83b4*/ 	.word	0x00000080
        /*83b8*/ 	.word	0x00000001
        /*83bc*/ 	.word	0x00000001


	//----- nvinfo : EIATTR_CRS_STACK_SIZE
	.align		4
.L_42:
        /*83c0*/ 	.byte	0x04, 0x1e
        /*83c2*/ 	.short	(.L_44 - .L_43)
.L_43:
        /*83c4*/ 	.word	0x00000000


	//----- nvinfo : EIATTR_CBANK_PARAM_SIZE
	.align		4
.L_44:
        /*83c8*/ 	.byte	0x03, 0x19
        /*83ca*/ 	.short	0x0870


	//----- nvinfo : EIATTR_PARAM_CBANK
	.align		4
        /*83cc*/ 	.byte	0x04, 0x0a
        /*83ce*/ 	.short	(.L_46 - .L_45)
	.align		4
.L_45:
        /*83d0*/ 	.word	index@(.nv.constant0._ZN7cutlass13device_kernelINS_4fmha6kernel13FmhaKernelTmaINS1_10collective15FmhaMainloopTmaINS_6half_tEfN4cute5tupleIJNS7_1CILi64EEESA_NS9_ILi512EEEEEENS4_12CausalFusionEJEEENS4_15FmhaFwdEpilogueIS6_fNS8_IJSA_SB_SA_EEEEEJEEEEEvNT_6ParamsE)
        /*83d4*/ 	.short	0x0210
        /*83d6*/ 	.short	0x0870


	//----- nvinfo : EIATTR_SW_WAR
	.align		4
.L_46:
        /*83d8*/ 	.byte	0x04, 0x36
        /*83da*/ 	.short	(.L_48 - .L_47)
.L_47:
        /*83dc*/ 	.word	0x00000008
.L_48:


//--------------------- .nv.callgraph             --------------------------
	.section	.nv.callgraph,"",@"SHT_CUDA_CALLGRAPH"
	.align	4
	.sectionentsize	8
	.align		4
        /*0000*/ 	.word	0x00000000
	.align		4
        /*0004*/ 	.word	0xffffffff
	.align		4
        /*0008*/ 	.word	index@(_ZN7cutlass13device_kernelINS_4fmha6kernel13FmhaKernelTmaINS1_10collective15FmhaMainloopTmaINS_6half_tEfN4cute5tupleIJNS7_1CILi64EEESA_NS9_ILi512EEEEEENS4_12CausalFusionEJEEENS4_15FmhaFwdEpilogueIS6_fNS8_IJSA_SB_SA_EEEEEJEEEEEvNT_6ParamsE)
	.align		4
        /*000c*/ 	.word	index@(__assertfail)
	.align		4
        /*0010*/ 	.word	0x00000000
	.align		4
        /*0014*/ 	.word	0xfffffffe
	.align		4
        /*0018*/ 	.word	0x00000000
	.align		4
        /*001c*/ 	.word	0xfffffffd
	.align		4
        /*0020*/ 	.word	0x00000000
	.align		4
        /*0024*/ 	.word	0xfffffffc


//--------------------- .nv.constant4             --------------------------
	.section	.nv.constant4,"a",@progbits
	.align	8
	.align		8
.nv.constant4:
        /*0000*/ 	.dword	__assertfail
	.align		8
        /*0008*/ 	.dword	__unnamed_1
	.align		8
        /*0010*/ 	.dword	__unnamed_2
	.align		8
        /*0018*/ 	.dword	_ZN39_INTERNAL_13a39edd_4_k_cu_9955a92d_29064cuda3std3__45__cpo5beginE
	.align		8
        /*0020*/ 	.dword	_ZN39_INTERNAL_13a39edd_4_k_cu_9955a92d_29064cuda3std3__45__cpo3endE
	.align		8
        /*0028*/ 	.dword	_ZN39_INTERNAL_13a39edd_4_k_cu_9955a92d_29064cuda3std3__45__cpo6cbeginE
	.align		8
        /*0030*/ 	.dword	_ZN39_INTERNAL_13a39edd_4_k_cu_9955a92d_29064cuda3std3__45__cpo4cendE
	.align		8
        /*0038*/ 	.dword	_ZN39_INTERNAL_13a39edd_4_k_cu_9955a92d_29064cuda3std3__441_GLOBAL__N__13a39edd_4_k_cu_9955a92d_29066ignoreE
	.align		8
        /*0040*/ 	.dword	_ZN39_INTERNAL_13a39edd_4_k_cu_9955a92d_29064cuda3std3__419piecewise_constructE
	.align		8
        /*0048*/ 	.dword	_ZN39_INTERNAL_13a39edd_4_k_cu_9955a92d_29064cuda3std3__48in_placeE
	.align		8
        /*0050*/ 	.dword	_ZN39_INTERNAL_13a39edd_4_k_cu_9955a92d_29064cuda3std6ranges3__45__cpo4swapE
	.align		8
        /*0058*/ 	.dword	_ZN39_INTERNAL_13a39edd_4_k_cu_9955a92d_29064cuda3std6ranges3__45__cpo9iter_moveE
	.align		8
        /*0060*/ 	.dword	_ZN39_INTERNAL_13a39edd_4_k_cu_9955a92d_29064cute7productE
	.align		8
        /*0068*/ 	.dword	_ZN39_INTERNAL_13a39edd_4_k_cu_9955a92d_29064cute1_E
	.align		8
        /*0070*/ 	.dword	$str$23
	.align		8
        /*0078*/ 	.dword	$str$24


//--------------------- .text._ZN7cutlass13device_kernelINS_4fmha6kernel13FmhaKernelTmaINS1_10collective15FmhaMainloopTmaINS_6half_tEfN4cute5tupleIJNS7_1CILi64EEESA_NS9_ILi512EEEEEENS4_12CausalFusionEJEEENS4_15FmhaFwdEpilogueIS6_fNS8_IJSA_SB_SA_EEEEEJEEEEEvNT_6ParamsE --------------------------
	.section	.text._ZN7cutlass13device_kernelINS_4fmha6kernel13FmhaKernelTmaINS1_10collective15FmhaMainloopTmaINS_6half_tEfN4cute5tupleIJNS7_1CILi64EEESA_NS9_ILi512EEEEEENS4_12CausalFusionEJEEENS4_15FmhaFwdEpilogueIS6_fNS8_IJSA_SB_SA_EEEEEJEEEEEvNT_6ParamsE,"ax",@progbits
	.align	128
.text._ZN7cutlass13device_kernelINS_4fmha6kernel13FmhaKernelTmaINS1_10collective15FmhaMainloopTmaINS_6half_tEfN4cute5tupleIJNS7_1CILi64EEESA_NS9_ILi512EEEEEENS4_12CausalFusionEJEEENS4_15FmhaFwdEpilogueIS6_fNS8_IJSA_SB_SA_EEEEEJEEEEEvNT_6ParamsE:
        .type           _ZN7cutlass13device_kernelINS_4fmha6kernel13FmhaKernelTmaINS1_10collective15FmhaMainloopTmaINS_6half_tEfN4cute5tupleIJNS7_1CILi64EEESA_NS9_ILi512EEEEEENS4_12CausalFusionEJEEENS4_15FmhaFwdEpilogueIS6_fNS8_IJSA_SB_SA_EEEEEJEEEEEvNT_6ParamsE,@function
        .size           _ZN7cutlass13device_kernelINS_4fmha6kernel13FmhaKernelTmaINS1_10collective15FmhaMainloopTmaINS_6half_tEfN4cute5tupleIJNS7_1CILi64EEESA_NS9_ILi512EEEEEENS4_12CausalFusionEJEEENS4_15FmhaFwdEpilogueIS6_fNS8_IJSA_SB_SA_EEEEEJEEEEEvNT_6ParamsE,(.L_x_106 - _ZN7cutlass13device_kernelINS_4fmha6kernel13FmhaKernelTmaINS1_10collective15FmhaMainloopTmaINS_6half_tEfN4cute5tupleIJNS7_1CILi64EEESA_NS9_ILi512EEEEEENS4_12CausalFusionEJEEENS4_15FmhaFwdEpilogueIS6_fNS8_IJSA_SB_SA_EEEEEJEEEEEvNT_6ParamsE)
        .other          _ZN7cutlass13device_kernelINS_4fmha6kernel13FmhaKernelTmaINS1_10collective15FmhaMainloopTmaINS_6half_tEfN4cute5tupleIJNS7_1CILi64EEESA_NS9_ILi512EEEEEENS4_12CausalFusionEJEEENS4_15FmhaFwdEpilogueIS6_fNS8_IJSA_SB_SA_EEEEEJEEEEEvNT_6ParamsE,@"STO_CUDA_ENTRY STV_DEFAULT"
_ZN7cutlass13device_kernelINS_4fmha6kernel13FmhaKernelTmaINS1_10collective15FmhaMainloopTmaINS_6half_tEfN4cute5tupleIJNS7_1CILi64EEESA_NS9_ILi512EEEEEENS4_12CausalFusionEJEEENS4_15FmhaFwdEpilogueIS6_fNS8_IJSA_SB_SA_EEEEEJEEEEEvNT_6ParamsE:
[----:B------:R-:W1:Y:S01]  /*0000*/  LDC R1, c[0x0][0x28] ;  /* 0x00000a00ff017b82 */ /* 0x000e620000000800 */
[----:B------:R-:W2:Y:S01]  /*0010*/  S2R R6, SR_TID.X ;  /* 0x0000000000067919 */ /* 0x000ea20000002100 */
[----:B------:R-:W-:Y:S01]  /*0020*/  ELECT P0, URZ, PT ;  /* 0x00000000003f782f */ /* 0x000fe20003800000 */
[----:B------:R-:W-:Y:S01]  /*0030*/  BSSY B0, `(.L_x_0) ;  /* 0x0000017000007945 */ /* 0x000fe20003800000 */
[----:B-1----:R-:W-:Y:S02]  /*0040*/  IADD3 R1, R1, -0xbf0, RZ ;  /* 0xfffff41001017810 */ /* 0x002fe40007ffe0ff */
[----:B--2---:R-:W-:-:S05]  /*0050*/  SHF.R.U32.HI R201, RZ, 0x5, R6 ;  /* 0x00000005ffc97819 */ /* 0x004fca0000011606 */
[----:B------:R-:W1:Y:S02]  /*0060*/  SHFL.IDX PT, R0, R201, RZ, 0x1f ;  /* 0x00001fffc9007589 */ /* 0x000e6400000e0000 */
[----:B-1----:R-:W-:-:S13]  /*0070*/  ISETP.NE.OR P0, PT, R0, RZ, !P0 ;  /* 0x000000ff0000720c */ /* 0x002fda0004705670 */
[----:B------:R-:W-:Y:S05]  /*0080*/  @P0 BRA `(.L_x_1) ;  /* 0x0000000000440947 */ /* 0x000fea0003800000 */
[----:B------:R-:W1:Y:S02]  /*0090*/  LDC.64 R2, c[0x0][0x198] ;  /* 0x00006600ff027b82 */ /* 0x000e640000000a00 */
[C---:B-1----:R-:W-:Y:S02]  /*00a0*/  IADD3 R0, P0, R2.reuse, 0xf0, RZ ;  /* 0x000000f002007810 */ /* 0x042fe40007f1e0ff */
[C---:B------:R-:W-:Y:S02]  /*00b0*/  IADD3 R4, P1, R2.reuse, 0x1f0, RZ ;  /* 0x000001f002047810 */ /* 0x040fe40007f3e0ff */
[----:B------:R-:W-:Y:S02]  /*00c0*/  IADD3 R5, P2, R2, 0x2f0, RZ ;  /* 0x000002f002057810 */ /* 0x000fe40007f5e0ff */
[----:B------:R-:W-:Y:S01]  /*00d0*/  R2UR UR4, R0 ;  /* 0x00000000000472ca */ /* 0x000fe200000e0000 */
[--C-:B------:R-:W-:Y:S01]  /*00e0*/  IMAD.X R0, RZ, RZ, R3.reuse, P0 ;  /* 0x000000ffff007224 */ /* 0x100fe200000e0603 */
[----:B------:R-:W-:Y:S01]  /*00f0*/  R2UR UR6, R4 ;  /* 0x00000000040672ca */ /* 0x000fe200000e0000 */
[----:B------:R-:W-:Y:S01]  /*0100*/  IMAD.X R2, RZ, RZ, R3, P2 ;  /* 0x000000ffff027224 */ /* 0x000fe200010e0603 */
[----:B------:R-:W-:-:S02]  /*0110*/  IADD3.X R4, RZ, R3, RZ, P1, !PT ;  /* 0x00000003ff047210 */ /* 0x000fc40000ffe4ff */
[----:B------:R-:W-:Y:S02]  /*0120*/  R2UR UR5, R0 ;  /* 0x00000000000572ca */ /* 0x000fe400000e0000 */
[----:B------:R-:W-:Y:S02]  /*0130*/  R2UR UR7, R4 ;  /* 0x00000000040772ca */ /* 0x000fe400000e0000 */
[----:B------:R-:W-:Y:S02]  /*0140*/  R2UR UR8, R5 ;  /* 0x00000000050872ca */ /* 0x000fe400000e0000 */
[----:B------:R-:W-:-:S07]  /*0150*/  R2UR UR9, R2 ;  /* 0x00000000020972ca */ /* 0x000fce00000e0000 */
[----:B------:R1:W-:Y:S02]  /*0160*/  UTMACCTL.PF [UR4] ;  /* 0x00000000040079b9 */ /* 0x0003e40008040000 */
[----:B------:R1:W-:Y:S04]  /*0170*/  UTMACCTL.PF [UR6] ;  /* 0x00000000060079b9 */ /* 0x0003e80008040000 */
[----:B------:R1:W-:Y:S02]  /*0180*/  UTMACCTL.PF [UR8] ;  /* 0x00000000080079b9 */ /* 0x0003e40008040000 */
[----:B-1----:R-:W-:Y:S01]  /*0190*/  NOP ;  /* 0x0000000000007918 */ /* 0x002fe20000000000 */
.L_x_1:
[----:B------:R-:W-:Y:S05]  /*01a0*/  BSYNC B0 ;  /* 0x0000000000007941 */ /* 0x000fea0003800000 */
.L_x_0:
[----:B------:R-:W1:Y:S02]  /*01b0*/  SHFL.IDX PT, R0, R201, RZ, 0x1f ;  /* 0x00001fffc9007589 */ /* 0x000e6400000e0000 */
[----:B-1----:R-:W-:-:S13]  /*01c0*/  ISETP.NE.AND P0, PT, R0, RZ, PT ;  /* 0x000000ff0000720c */ /* 0x002fda0003f05270 */
[----:B------:R-:W-:Y:S05]  /*01d0*/  @P0 BRA `(.L_x_2) ;  /* 0x0000000000440947 */ /* 0x000fea0003800000 */
[----:B------:R-:W-:Y:S01]  /*01e0*/  ELECT P0, URZ, PT ;  /* 0x00000000003f782f */ /* 0x000fe20003800000 */
[----:B------:R-:W-:Y:S01]  /*01f0*/  UMOV UR4, 0x1 ;  /* 0x0000000100047882 */ /* 0x000fe20000000000 */
[----:B------:R-:W-:Y:S01]  /*0200*/  UMOV UR6, 0x80 ;  /* 0x0000008000067882 */ /* 0x000fe20000000000 */
[----:B------:R-:W-:-:S04]  /*0210*/  UIADD3 UR4, -UR4, 0x100000, URZ ;  /* 0x0010000004047890 */ /* 0x000fc8000fffe13f */
[----:B------:R-:W-:Y:S02]  /*0220*/  USHF.L.U32 UR5, UR4, 0xb, URZ ;  /* 0x0000000b04057899 */ /* 0x000fe4000800063f */
[----:B------:R-:W-:Y:S02]  /*0230*/  USHF.L.U32 UR4, UR4, 0x1, URZ ;  /* 0x0000000104047899 */ /* 0x000fe4000800063f */
[----:B------:R-:W-:-:S04]  /*0240*/  UIADD3 UR6, -UR6, 0x100000, URZ ;  /* 0x0010000006067890 */ /* 0x000fc8000fffe13f */
[----:B------:R-:W-:Y:S02]  /*0250*/  USHF.L.U32 UR7, UR6, 0xb, URZ ;  /* 0x0000000b06077899 */ /* 0x000fe4000800063f */
[----:B------:R-:W-:Y:S01]  /*0260*/  USHF.L.U32 UR6, UR6, 0x1, URZ ;  /* 0x0000000106067899 */ /* 0x000fe2000800063f */
[----:B------:R-:W1:Y:S01]  /*0270*/  @P0 S2R R3, SR_CgaCtaId ;  /* 0x0000000000030919 */ /* 0x000e620000008800 */
[----:B------:R-:W-:-:S04]  /*0280*/  @P0 MOV R0, 0x400 ;  /* 0x0000040000000802 */ /* 0x000fc80000000f00 */
[----:B-1----:R-:W-:-:S04]  /*0290*/  @P0 LEA R0, R3, R0, 0x18 ;  /* 0x0000000003000211 */ /* 0x002fc800078ec0ff */
[----:B------:R-:W-:Y:S01]  /*02a0*/  @P0 R2UR UR8, R0 ;  /* 0x00000000000802ca */ /* 0x000fe200000e0000 */
[----:B------:R-:W1:-:S12]  /*02b0*/  FENCE.VIEW.ASYNC.S ;  /* 0x00000000000073c6 */ /* 0x000e580000000000 */
[----:B-1----:R1:W2:Y:S01]  /*02c0*/  SYNCS.EXCH.64 URZ, [UR8+0x50040], UR4 ;  /* 0x05004004083f75b2 */ /* 0x0022a20008000100 */
[----:B------:R1:W3:Y:S01]  /*02d0*/  SYNCS.EXCH.64 URZ, [UR8+0x50048], UR6 ;  /* 0x05004806083f75b2 */ /* 0x0002e20008000100 */
[----:B------:R-:W-:Y:S01]  /*02e0*/  NOP ;  /* 0x0000000000007918 */ /* 0x000fe20000000000 */
.L_x_2:
[----:B------:R-:W4:Y:S01]  /*02f0*/  SHFL.IDX PT, R0, R201, RZ, 0x1f ;  /* 0x00001fffc9007589 */ /* 0x000f2200000e0000 */
[----:B------:R-:W-:Y:S01]  /*0300*/  NOP ;  /* 0x0000000000007918 */ /* 0x000fe20000000000 */
[----:B----4-:R-:W-:-:S13]  /*0310*/  ISETP.NE.AND P0, PT, R0, RZ, PT ;  /* 0x000000ff0000720c */ /* 0x010fda0003f05270 */
[----:B------:R-:W-:Y:S05]  /*0320*/  @P0 BRA `(.L_x_3) ;  /* 0x00000000005c0947 */ /* 0x000fea0003800000 */
[----:B------:R-:W-:Y:S01]  /*0330*/  ELECT P0, URZ, PT ;  /* 0x00000000003f782f */ /* 0x000fe20003800000 */
[----:B-1----:R-:W-:Y:S01]  /*0340*/  UMOV UR4, 0x1 ;  /* 0x0000000100047882 */ /* 0x002fe20000000000 */
        /* <DEDUP_REMOVED lines=12> */
[----:B-1----:R4:W1:Y:S01]  /*0410*/  SYNCS.EXCH.64 URZ, [UR8+0x50000], UR4 ;  /* 0x05000004083f75b2 */ /* 0x0028620008000100 */
[----:B------:R4:W1:Y:S01]  /*0420*/  SYNCS.EXCH.64 URZ, [UR8+0x50020], UR6 ;  /* 0x05002006083f75b2 */ /* 0x0008620008000100 */
[----:B------:R4:W1:Y:S01]  /*0430*/  SYNCS.EXCH.64 URZ, [UR8+0x50008], UR4 ;  /* 0x05000804083f75b2 */ /* 0x0008620008000100 */
[----:B------:R4:W1:Y:S01]  /*0440*/  SYNCS.EXCH.64 URZ, [UR8+0x50028], UR6 ;  /* 0x05002806083f75b2 */ /* 0x0008620008000100 */
[----:B------:R4:W1:Y:S01]  /*0450*/  SYNCS.EXCH.64 URZ, [UR8+0x50010], UR4 ;  /* 0x05001004083f75b2 */ /* 0x0008620008000100 */
[----:B------:R4:W1:Y:S01]  /*0460*/  SYNCS.EXCH.64 URZ, [UR8+0x50030], UR6 ;  /* 0x05003006083f75b2 */ /* 0x0008620008000100 */
[----:B------:R4:W1:Y:S01]  /*0470*/  SYNCS.EXCH.64 URZ, [UR8+0x50018], UR4 ;  /* 0x05001804083f75b2 */ /* 0x0008620008000100 */
[----:B------:R4:W1:Y:S02]  /*0480*/  SYNCS.EXCH.64 URZ, [UR8+0x50038], UR6 ;  /* 0x05003806083f75b2 */ /* 0x0008640008000100 */
[----:B----4-:R-:W-:Y:S01]  /*0490*/  NOP ;  /* 0x0000000000007918 */ /* 0x010fe20000000000 */
.L_x_3:
[----:B------:R-:W4:Y:S01]  /*04a0*/  SHFL.IDX PT, R2, R201, RZ, 0x1f ;  /* 0x00001fffc9027589 */ /* 0x000f2200000e0000 */
[----:B------:R-:W1:Y:S01]  /*04b0*/  LDC R0, c[0x0][0x28c] ;  /* 0x0000a300ff007b82 */ /* 0x000e620000000800 */
        /* <DEDUP_REMOVED lines=26> */
.L_x_4:
[----:B------:R-:W4:Y:S01]  /*0660*/  S2UR UR43, SR_CTAID.X ;  /* 0x00000000002b79c3 */ /* 0x000f220000002500 */
[----:B------:R-:W5:Y:S01]  /*0670*/  SHFL.IDX PT, R201, R201, RZ, 0x1f ;  /* 0x00001fffc9c97589 */ /* 0x000f6200000e0000 */
[----:B------:R-:W-:Y:S02]  /*0680*/  ELECT P0, URZ, PT ;  /* 0x00000000003f782f */ /* 0x000fe40003800000 */
[----:B-1----:R-:W-:Y:S01]  /*0690*/  IADD3 R0, R0, 0x3f, RZ ;  /* 0x0000003f00007810 */ /* 0x002fe20007ffe0ff */
[----:B------:R-:W-:Y:S01]  /*06a0*/  NOP ;  /* 0x0000000000007918 */ /* 0x000fe20000000000 */
[----:B------:R-:W-:Y:S01]  /*06b0*/  SHF.R.S32.HI R2, RZ, 0x1f, R6 ;  /* 0x0000001fff027819 */ /* 0x000fe20000011406 */
[----:B------:R-:W-:Y:S01]  /*06c0*/  BSSY B0, `(.L_x_5) ;  /* 0x0000054000007945 */ /* 0x000fe20003800000 */
[----:B------:R-:W-:Y:S01]  /*06d0*/  SHF.R.S32.HI R3, RZ, 0x1f, R0 ;  /* 0x0000001fff037819 */ /* 0x000fe20000011400 */
[----:B------:R-:W1:Y:S01]  /*06e0*/  S2UR UR36, SR_CTAID.Y ;  /* 0x00000000002479c3 */ /* 0x000e620000002600 */
[----:B------:R-:W-:Y:S01]  /*06f0*/  LEA.HI R2, R2, R6, RZ, 0x7 ;  /* 0x0000000602027211 */ /* 0x000fe200078f38ff */
[----:B------:R-:W-:Y:S01]  /*0700*/  IMAD.MOV.U32 R184, RZ, RZ, RZ ;  /* 0x000000ffffb87224 */ /* 0x000fe200078e00ff */
[----:B------:R-:W-:-:S02]  /*0710*/  LEA.HI R3, R3, R0, RZ, 0x6 ;  /* 0x0000000003037211 */ /* 0x000fc400078f30ff */
[----:B------:R-:W-:Y:S02]  /*0720*/  LOP3.LUT R2, R2, 0xffffff80, RZ, 0xc0, !PT ;  /* 0xffffff8002027812 */ /* 0x000fe400078ec0ff */
[----:B------:R-:W-:Y:S01]  /*0730*/  SHF.R.S32.HI R3, RZ, 0x6, R3 ;  /* 0x00000006ff037819 */ /* 0x000fe20000011403 */
[----:B------:R-:W1:Y:S01]  /*0740*/  S2UR UR37, SR_CTAID.Z ;  /* 0x00000000002579c3 */ /* 0x000e620000002700 */
[----:B------:R-:W-:Y:S01]  /*0750*/  IADD3 R186, R6, -R2, RZ ;  /* 0x8000000206ba7210 */ /* 0x000fe20007ffe0ff */
[----:B----4-:R-:W-:-:S06]  /*0760*/  USHF.L.U32 UR43, UR43, 0x6, URZ ;  /* 0x000000062b2b7899 */ /* 0x010fcc000800063f */
[----:B--23--:R-:W-:Y:S01]  /*0770*/  BAR.SYNC.DEFER_BLOCKING 0x0 ;  /* 0x0000000000007b1d */ /* 0x00cfe20000010000 */
[----:B-----5:R-:W-:Y:S01]  /*0780*/  ISETP.EQ.AND P1, PT, R201, RZ, P0 ;  /* 0x000000ffc900720c */ /* 0x020fe20000722270 */
[----:B------:R-:W-:-:S05]  /*0790*/  IMAD.U32 R4, RZ, RZ, UR43 ;  /* 0x0000002bff047e24 */ /* 0x000fca000f8e00ff */
[----:B------:R-:W-:-:S04]  /*07a0*/  IADD3 R0, R4, 0x7f, RZ ;  /* 0x0000007f04007810 */ /* 0x000fc80007ffe0ff */
[----:B------:R-:W-:-:S04]  /*07b0*/  SHF.R.U32.HI R0, RZ, 0x6, R0 ;  /* 0x00000006ff007819 */ /* 0x000fc80000011600 */
[----:B------:R-:W-:Y:S01]  /*07c0*/  VIMNMX R4, R3, R0, PT ;  /* 0x0000000003047248 */ /* 0x000fe20003fe0100 */
[----:B-1----:R-:W-:Y:S06]  /*07d0*/  @!P1 BRA `(.L_x_6) ;  /* 0x0000000400089947 */ /* 0x002fec0003800000 */
[----:B------:R-:W1:Y:S01]  /*07e0*/  S2R R3, SR_CgaCtaId ;  /* 0x0000000000037919 */ /* 0x000e620000008800 */
[----:B------:R-:W-:Y:S01]  /*07f0*/  MOV R2, 0x400 ;  /* 0x0000040000027802 */ /* 0x000fe20000000f00 */
[----:B------:R-:W-:Y:S01]  /*0800*/  IMAD.MOV.U32 R6, RZ, RZ, 0x1 ;  /* 0x00000001ff067424 */ /* 0x000fe200078e00ff */
[----:B------:R-:W-:Y:S02]  /*0810*/  ISETP.NE.AND P3, PT, R186, RZ, PT ;  /* 0x000000ffba00720c */ /* 0x000fe40003f65270 */
[----:B-1----:R-:W-:Y:S02]  /*0820*/  LEA R5, R3, R2, 0x18 ;  /* 0x0000000203057211 */ /* 0x002fe400078ec0ff */
[----:B------:R-:W-:-:S09]  /*0830*/  SHF.L.U32 R2, R6, 0x1f, RZ ;  /* 0x0000001f06027819 */ /* 0x000fd200000006ff */
.L_x_7:
[----:B-1----:R1:W2:Y:S02]  /*0840*/  SYNCS.PHASECHK.TRANS64.TRYWAIT P2, [R5+URZ+0x50048], R2 ;  /* 0x05004802050075a7 */ /* 0x0022a4000804017f */
[----:B--2---:R-:W-:Y:S05]  /*0850*/  @!P2 NANOSLEEP.SYNCS 0x989680 ;  /* 0x009896800000a95d */ /* 0x004fea0003900000 */
[----:B------:R-:W2:Y:S02]  /*0860*/  @!P2 SYNCS.PHASECHK.TRANS64 P2, [R5+URZ+0x50048], R2 ;  /* 0x050048020500a5a7 */ /* 0x000ea4000804007f */
[----:B--2---:R-:W-:Y:S05]  /*0870*/  @!P2 BRA `(.L_x_7) ;  /* 0xfffffffc00f0a947 */ /* 0x004fea000383ffff */
[----:B------:R-:W-:Y:S05]  /*0880*/  @P3 BRA `(.L_x_8) ;  /* 0x0000000000183947 */ /* 0x000fea0003800000 */
[----:B------:R-:W2:Y:S01]  /*0890*/  S2R R3, SR_TID.X ;  /* 0x0000000000037919 */ /* 0x000ea20000002100 */
[----:B-1----:R-:W-:-:S04]  /*08a0*/  MOV R2, 0x10000 ;  /* 0x0001000000027802 */ /* 0x002fc80000000f00 */
[----:B------:R3:W-:Y:S01]  /*08b0*/  SYNCS.ARRIVE.TRANS64 RZ, [R5+URZ+0x50040], R2 ;  /* 0x0500400205ff79a7 */ /* 0x0007e2000800003f */
[----:B--2---:R-:W-:-:S13]  /*08c0*/  LOP3.LUT P2, RZ, R3, 0x1f, RZ, 0xc0, !PT ;  /* 0x0000001f03ff7812 */ /* 0x004fda000784c0ff */
[----:B---3--:R-:W-:Y:S05]  /*08d0*/  @!P2 BRA `(.L_x_8) ;  /* 0x000000000004a947 */ /* 0x008fea0003800000 */
[----:B------:R-:W-:Y:S01]  /*08e0*/  BPT.TRAP 0x1 ;  /* 0x000000040000795c */ /* 0x000fe20000300000 */
.L_x_8:
[----:B-1----:R-:W1:Y:S01]  /*08f0*/  LDC.64 R2, c[0x0][0x198] ;  /* 0x00006600ff027b82 */ /* 0x002e620000000a00 */
[----:B------:R-:W-:Y:S01]  /*0900*/  R2UR UR40, R5 ;  /* 0x00000000052872ca */ /* 0x000fe200000e0000 */
[----:B------:R-:W-:Y:S01]  /*0910*/  UMOV UR6, 0x0 ;  /* 0x0000000000067882 */ /* 0x000fe20000000000 */
[----:B------:R-:W-:Y:S01]  /*0920*/  UMOV UR7, 0x10000000 ;  /* 0x1000000000077882 */ /* 0x000fe20000000000 */
[----:B------:R-:W-:Y:S01]  /*0930*/  UMOV UR42, URZ ;  /* 0x0000003f002a7c82 */ /* 0x000fe20008000000 */
[----:B------:R-:W-:Y:S01]  /*0940*/  UMOV UR44, UR36 ;  /* 0x00000024002c7c82 */ /* 0x000fe20008000000 */
[----:B------:R-:W-:Y:S01]  /*0950*/  UMOV UR45, UR37 ;  /* 0x00000025002d7c82 */ /* 0x000fe20008000000 */
[----:B------:R-:W-:Y:S01]  /*0960*/  UMOV UR18, 0x40 ;  /* 0x0000004000127882 */ /* 0x000fe20000000000 */
[----:B------:R-:W-:Y:S01]  /*0970*/  UMOV UR19, UR43 ;  /* 0x0000002b00137c82 */ /* 0x000fe20008000000 */
[----:B------:R-:W-:Y:S01]  /*0980*/  UMOV UR20, UR36 ;  /* 0x0000002400147c82 */ /* 0x000fe20008000000 */
[----:B------:R-:W-:Y:S01]  /*0990*/  UMOV UR21, UR37 ;  /* 0x0000002500157c82 */ /* 0x000fe20008000000 */
[----:B------:R-:W-:Y:S01]  /*09a0*/  UMOV UR10, 0x80 ;  /* 0x00000080000a7882 */ /* 0x000fe20000000000 */
[----:B------:R-:W-:Y:S01]  /*09b0*/  UMOV UR11, UR43 ;  /* 0x0000002b000b7c82 */ /* 0x000fe20008000000 */
[----:B------:R-:W-:Y:S01]  /*09c0*/  UMOV UR12, UR36 ;  /* 0x00000024000c7c82 */ /* 0x000fe20008000000 */
[----:B------:R-:W-:-:S02]  /*09d0*/  UIADD3 UR41, UR40, 0x50040, URZ ;  /* 0x0005004028297890 */ /* 0x000fc4000fffe03f */
[----:B------:R-:W-:Y:S02]  /*09e0*/  UIADD3 UR16, UR40, 0x2000, URZ ;  /* 0x0000200028107890 */ /* 0x000fe4000fffe03f */
[----:B------:R-:W-:Y:S01]  /*09f0*/  UIADD3 UR8, UR40, 0x4000, URZ ;  /* 0x0000400028087890 */ /* 0x000fe2000fffe03f */
[----:B------:R-:W-:Y:S02]  /*0a00*/  UMOV UR13, UR37 ;  /* 0x00000025000d7c82 */ /* 0x000fe40008000000 */
[----:B------:R-:W-:Y:S01]  /*0a10*/  UMOV UR17, UR41 ;  /* 0x0000002900117c82 */ /* 0x000fe20008000000 */
[----:B------:R-:W-:Y:S01]  /*0a20*/  UIADD3 UR32, UR40, 0x6000, URZ ;  /* 0x0000600028207890 */ /* 0x000fe2000fffe03f */
[----:B-1----:R-:W-:Y:S01]  /*0a30*/  IADD3 R6, P2, R2, 0xf0, RZ ;  /* 0x000000f002067810 */ /* 0x002fe20007f5e0ff */
[----:B------:R-:W-:Y:S01]  /*0a40*/  UMOV UR9, UR41 ;  /* 0x0000002900097c82 */ /* 0x000fe20008000000 */
[----:B------:R-:W-:Y:S02]  /*0a50*/  UIADD3 UR24, UR40, 0x8000, URZ ;  /* 0x0000800028187890 */ /* 0x000fe4000fffe03f */
[----:B------:R-:W-:Y:S01]  /*0a60*/  R2UR UR4, R6 ;  /* 0x00000000060472ca */ /* 0x000fe200000e0000 */
[----:B------:R-:W-:Y:S01]  /*0a70*/  IMAD.X R2, RZ, RZ, R3, P2 ;  /* 0x000000ffff027224 */ /* 0x000fe200010e0603 */
[----:B------:R-:W-:Y:S01]  /*0a80*/  UMOV UR34, 0xc0 ;  /* 0x000000c000227882 */ /* 0x000fe20000000000 */
[----:B------:R-:W-:Y:S01]  /*0a90*/  UMOV UR35, UR43 ;  /* 0x0000002b00237c82 */ /* 0x000fe20008000000 */
[----:B------:R-:W-:Y:S01]  /*0aa0*/  UMOV UR33, UR41 ;  /* 0x0000002900217c82 */ /* 0x000fe20008000000 */
[----:B------:R-:W-:Y:S01]  /*0ab0*/  UMOV UR26, 0x100 ;  /* 0x00000100001a7882 */ /* 0x000fe20000000000 */
[----:B------:R-:W-:Y:S01]  /*0ac0*/  R2UR UR5, R2 ;  /* 0x00000000020572ca */ /* 0x000fe200000e0000 */
[----:B------:R-:W-:Y:S01]  /*0ad0*/  UMOV UR27, UR43 ;  /* 0x0000002b001b7c82 */ /* 0x000fe20008000000 */
[----:B------:R-:W-:Y:S01]  /*0ae0*/  UMOV UR28, UR36 ;  /* 0x00000024001c7c82 */ /* 0x000fe20008000000 */
[----:B------:R-:W-:Y:S01]  /*0af0*/  UMOV UR29, UR37 ;  /* 0x00000025001d7c82 */ /* 0x000fe20008000000 */
[----:B------:R-:W-:-:S09]  /*0b00*/  UMOV UR25, UR41 ;  /* 0x0000002900197c82 */ /* 0x000fd20008000000 */
[----:B------:R1:W-:Y:S01]  /*0b10*/  UTMALDG.4D [UR40], [UR4], desc[UR6] ;  /* 0x00000628040075b4 */ /* 0x0003e20008019000 */
[----:B------:R2:W-:Y:S01]  /*0b20*/  UTMALDG.4D [UR16], [UR4], desc[UR6] ;  /* 0x00000610040075b4 */ /* 0x0005e20008019000 */
[----:B------:R3:W-:Y:S01]  /*0b30*/  UTMALDG.4D [UR8], [UR4], desc[UR6] ;  /* 0x00000608040075b4 */ /* 0x0007e20008019000 */
[----:B------:R4:W-:Y:S01]  /*0b40*/  UTMALDG.4D [UR32], [UR4], desc[UR6] ;  /* 0x00000620040075b4 */ /* 0x0009e20008019000 */
[----:B-1----:R-:W-:Y:S01]  /*0b50*/  UMOV UR42, 0x1c0 ;  /* 0x000001c0002a7882 */ /* 0x002fe20000000000 */
[----:B------:R4:W-:Y:S01]  /*0b60*/  UTMALDG.4D [UR24], [UR4], desc[UR6] ;  /* 0x00000618040075b4 */ /* 0x0009e20008019000 */
[----:B--2---:R-:W-:Y:S01]  /*0b70*/  UIADD3 UR16, UR40, 0xa000, URZ ;  /* 0x0000a00028107890 */ /* 0x004fe2000fffe03f */
[----:B------:R-:W-:Y:S01]  /*0b80*/  UMOV UR18, 0x140 ;  /* 0x0000014000127882 */ /* 0x000fe20000000000 */
[----:B---3--:R-:W-:-:S07]  /*0b90*/  UIADD3 UR8, UR40, 0xc000, URZ ;  /* 0x0000c00028087890 */ /* 0x008fce000fffe03f */
[----:B------:R4:W-:Y:S01]  /*0ba0*/  UTMALDG.4D [UR16], [UR4], desc[UR6] ;  /* 0x00000610040075b4 */ /* 0x0009e20008019000 */
[----:B------:R-:W-:Y:S01]  /*0bb0*/  UIADD3 UR40, UR40, 0xe000, URZ ;  /* 0x0000e00028287890 */ /* 0x000fe2000fffe03f */
[----:B------:R-:W-:Y:S02]  /*0bc0*/  UMOV UR10, 0x180 ;  /* 0x00000180000a7882 */ /* 0x000fe40000000000 */
[----:B------:R4:W-:Y:S06]  /*0bd0*/  UTMALDG.4D [UR8], [UR4], desc[UR6] ;  /* 0x00000608040075b4 */ /* 0x0009ec0008019000 */
[----:B------:R4:W-:Y:S02]  /*0be0*/  UTMALDG.4D [UR40], [UR4], desc[UR6] ;  /* 0x00000628040075b4 */ /* 0x0009e40008019000 */
[----:B----4-:R-:W-:Y:S01]  /*0bf0*/  NOP ;  /* 0x0000000000007918 */ /* 0x010fe20000000000 */
.L_x_6:
[----:B------:R-:W-:Y:S05]  /*0c00*/  BSYNC B0 ;  /* 0x0000000000007941 */ /* 0x000fea0003800000 */
.L_x_5:
[----:B------:R-:W-:Y:S01]  /*0c10*/  BSSY B0, `(.L_x_9) ;  /* 0x0000133000007945 */ /* 0x000fe20003800000 */
[----:B------:R-:W-:Y:S01]  /*0c20*/  SHF.L.U32 R12, R4, 0x1, RZ ;  /* 0x00000001040c7819 */ /* 0x000fe200000006ff */
[----:B------:R-:W-:Y:S01]  /*0c30*/  IMAD.MOV.U32 R11, RZ, RZ, 0x1 ;  /* 0x00000001ff0b7424 */ /* 0x000fe200078e00ff */
[----:B------:R-:W-:Y:S01]  /*0c40*/  MOV R13, 0x1 ;  /* 0x00000001000d7802 */ /* 0x000fe20000000f00 */
[----:B------:R-:W-:Y:S01]  /*0c50*/  IMAD.MOV.U32 R7, RZ, RZ, RZ ;  /* 0x000000ffff077224 */ /* 0x000fe200078e00ff */
[----:B------:R-:W-:Y:S06]  /*0c60*/  @!P1 BRA `(.L_x_10) ;  /* 0x0000001000b49947 */ /* 0x000fec0003800000 */
[----:B------:R-:W1:Y:S01]  /*0c70*/  S2R R5, SR_TID.X ;  /* 0x0000000000057919 */ /* 0x000e620000002100 */
[----:B------:R-:W2:Y:S01]  /*0c80*/  LDC.64 R2, c[0x0][0x198] ;  /* 0x00006600ff027b82 */ /* 0x000ea20000000a00 */
[----:B------:R-:W-:Y:S01]  /*0c90*/  ISETP.GE.AND P1, PT, R4, 0x1, PT ;  /* 0x000000010400780c */ /* 0x000fe20003f26270 */
[----:B------:R-:W-:Y:S01]  /*0ca0*/  IMAD.MOV.U32 R7, RZ, RZ, RZ ;  /* 0x000000ffff077224 */ /* 0x000fe200078e00ff */
[----:B------:R-:W-:Y:S02]  /*0cb0*/  MOV R184, RZ ;  /* 0x000000ff00b87202 */ /* 0x000fe40000000f00 */
[----:B-1----:R-:W-:-:S09]  /*0cc0*/  LOP3.LUT R10, R5, 0x1f, RZ, 0xc0, !PT ;  /* 0x0000001f050a7812 */ /* 0x002fd200078ec0ff */
[----:B------:R-:W-:Y:S05]  /*0cd0*/  @!P1 BRA `(.L_x_11) ;  /* 0x0000000800289947 */ /* 0x000fea0003800000 */
[----:B------:R-:W1:Y:S01]  /*0ce0*/  S2R R6, SR_CgaCtaId ;  /* 0x0000000000067919 */ /* 0x000e620000008800 */
[----:B------:R-:W-:Y:S01]  /*0cf0*/  MOV R5, 0x400 ;  /* 0x0000040000057802 */ /* 0x000fe20000000f00 */
[----:B------:R-:W-:Y:S01]  /*0d00*/  IMAD.MOV.U32 R7, RZ, RZ, 0x1 ;  /* 0x00000001ff077424 */ /* 0x000fe200078e00ff */
[----:B------:R-:W-:Y:S02]  /*0d10*/  MOV R8, 0x1 ;  /* 0x0000000100087802 */ /* 0x000fe40000000f00 */
[----:B------:R-:W-:Y:S02]  /*0d20*/  ISETP.NE.AND P2, PT, R186, RZ, PT ;  /* 0x000000ffba00720c */ /* 0x000fe40003f45270 */
[----:B-1----:R-:W-:Y:S02]  /*0d30*/  LEA R5, R6, R5, 0x18 ;  /* 0x0000000506057211 */ /* 0x002fe400078ec0ff */
[----:B------:R-:W-:-:S09]  /*0d40*/  SHF.L.U32 R6, R8, 0x1f, RZ ;  /* 0x0000001f08067819 */ /* 0x000fd200000006ff */
.L_x_12:
[----:B-1----:R1:W3:Y:S02]  /*0d50*/  SYNCS.PHASECHK.TRANS64.TRYWAIT P1, [R5+URZ+0x50020], R6 ;  /* 0x05002006050075a7 */ /* 0x0022e4000802017f */
[----:B---3--:R-:W-:Y:S05]  /*0d60*/  @!P1 NANOSLEEP.SYNCS 0x989680 ;  /* 0x009896800000995d */ /* 0x008fea0003900000 */
[----:B------:R-:W3:Y:S02]  /*0d70*/  @!P1 SYNCS.PHASECHK.TRANS64 P1, [R5+URZ+0x50020], R6 ;  /* 0x05002006050095a7 */ /* 0x000ee4000802007f */
[----:B---3--:R-:W-:Y:S05]  /*0d80*/  @!P1 BRA `(.L_x_12) ;  /* 0xfffffffc00f09947 */ /* 0x008fea000383ffff */
[----:B------:R-:W-:Y:S05]  /*0d90*/  @P2 BRA `(.L_x_13) ;  /* 0x0000000000142947 */ /* 0x000fea0003800000 */
[----:B------:R-:W-:Y:S02]  /*0da0*/  ISETP.NE.AND P1, PT, R10, RZ, PT ;  /* 0x000000ff0a00720c */ /* 0x000fe40003f25270 */
[----:B-1----:R-:W-:-:S04]  /*0db0*/  MOV R6, 0x10000 ;  /* 0x0001000000067802 */ /* 0x002fc80000000f00 */
[----:B------:R3:W-:Y:S07]  /*0dc0*/  SYNCS.ARRIVE.TRANS64 RZ, [R5+URZ+0x50000], R6 ;  /* 0x0500000605ff79a7 */ /* 0x0007ee000800003f */
[----:B------:R-:W-:Y:S05]  /*0dd0*/  @!P1 BRA `(.L_x_13) ;  /* 0x0000000000049947 */ /* 0x000fea0003800000 */
[----:B------:R-:W-:Y:S01]  /*0de0*/  BPT.TRAP 0x1 ;  /* 0x000000040000795c */ /* 0x000fe20000300000 */
.L_x_13:
[----:B-123--:R-:W-:Y:S01]  /*0df0*/  IADD3 R6, P1, R2, 0x1f0, RZ ;  /* 0x000001f002067810 */ /* 0x00efe20007f3e0ff */
[----:B------:R-:W-:Y:S01]  /*0e00*/  UMOV UR35, URZ ;  /* 0x0000003f00237c82 */ /* 0x000fe20008000000 */
[----:B------:R-:W-:Y:S01]  /*0e10*/  R2UR UR14, R5 ;  /* 0x00000000050e72ca */ /* 0x000fe200000e0000 */
[----:B------:R-:W-:Y:S01]  /*0e20*/  UMOV UR6, 0x0 ;  /* 0x0000000000067882 */ /* 0x000fe20000000000 */
[----:B------:R-:W-:Y:S01]  /*0e30*/  R2UR UR4, R6 ;  /* 0x00000000060472ca */ /* 0x000fe200000e0000 */
[----:B------:R-:W-:Y:S01]  /*0e40*/  IMAD.X R5, RZ, RZ, R3, P1 ;  /* 0x000000ffff057224 */ /* 0x000fe200008e0603 */
[----:B------:R-:W-:Y:S01]  /*0e50*/  UMOV UR7, 0x10000000 ;  /* 0x1000000000077882 */ /* 0x000fe20000000000 */
[----:B------:R-:W-:Y:S01]  /*0e60*/  UMOV UR34, URZ ;  /* 0x0000003f00227c82 */ /* 0x000fe20008000000 */
[----:B------:R-:W-:Y:S01]  /*0e70*/  UMOV UR10, 0x40 ;  /* 0x00000040000a7882 */ /* 0x000fe20000000000 */
[----:B------:R-:W-:Y:S01]  /*0e80*/  UMOV UR12, UR36 ;  /* 0x00000024000c7c82 */ /* 0x000fe20008000000 */
[----:B------:R-:W-:Y:S01]  /*0e90*/  R2UR UR5, R5 ;  /* 0x00000000050572ca */ /* 0x000fe200000e0000 */
[----:B------:R-:W-:Y:S01]  /*0ea0*/  UMOV UR13, UR37 ;  /* 0x00000025000d7c82 */ /* 0x000fe20008000000 */
[----:B------:R-:W-:Y:S01]  /*0eb0*/  UMOV UR11, UR35 ;  /* 0x00000023000b7c82 */ /* 0x000fe20008000000 */
[----:B------:R-:W1:Y:S01]  /*0ec0*/  S2R R6, SR_CgaCtaId ;  /* 0x0000000000067919 */ /* 0x000e620000008800 */
[----:B------:R-:W-:Y:S01]  /*0ed0*/  UMOV UR18, 0x80 ;  /* 0x0000008000127882 */ /* 0x000fe20000000000 */
[----:B------:R-:W-:Y:S01]  /*0ee0*/  UIADD3 UR32, UR14, 0x10000, URZ ;  /* 0x000100000e207890 */ /* 0x000fe2000fffe03f */
[----:B------:R-:W-:Y:S01]  /*0ef0*/  MOV R5, 0x400 ;  /* 0x0000040000057802 */ /* 0x000fe20000000f00 */
[----:B------:R-:W-:Y:S01]  /*0f00*/  UIADD3 UR33, UR14, 0x50000, URZ ;  /* 0x000500000e217890 */ /* 0x000fe2000fffe03f */
[----:B------:R-:W-:Y:S01]  /*0f10*/  MOV R9, 0x1 ;  /* 0x0000000100097802 */ /* 0x000fe20000000f00 */
[----:B------:R-:W-:Y:S01]  /*0f20*/  UIADD3 UR8, UR14, 0x12000, URZ ;  /* 0x000120000e087890 */ /* 0x000fe2000fffe03f */
[----:B------:R-:W-:Y:S01]  /*0f30*/  ISETP.NE.AND P2, PT, R186, RZ, PT ;  /* 0x000000ffba00720c */ /* 0x000fe20003f45270 */
[----:B------:R-:W-:Y:S01]  /*0f40*/  UIADD3 UR16, UR14, 0x14000, URZ ;  /* 0x000140000e107890 */ /* 0x000fe2000fffe03f */
[----:B------:R-:W-:Y:S01]  /*0f50*/  IMAD.MOV.U32 R184, RZ, RZ, 0x1 ;  /* 0x00000001ffb87424 */ /* 0x000fe200078e00ff */
[----:B------:R-:W-:Y:S01]  /*0f60*/  UMOV UR20, UR36 ;  /* 0x0000002400147c82 */ /* 0x000fe20008000000 */
[----:B------:R-:W-:Y:S01]  /*0f70*/  UMOV UR9, UR33 ;  /* 0x0000002100097c82 */ /* 0x000fe20008000000 */
[----:B------:R-:W-:Y:S01]  /*0f80*/  UMOV UR21, UR37 ;  /* 0x0000002500157c82 */ /* 0x000fe20008000000 */
[----:B------:R2:W-:Y:S01]  /*0f90*/  UTMALDG.4D [UR32], [UR4], desc[UR6] ;  /* 0x00000620040075b4 */ /* 0x0005e20008019000 */
[----:B------:R-:W-:Y:S01]  /*0fa0*/  UMOV UR19, UR35 ;  /* 0x0000002300137c82 */ /* 0x000fe20008000000 */
[----:B------:R-:W-:Y:S01]  /*0fb0*/  UMOV UR17, UR33 ;  /* 0x0000002100117c82 */ /* 0x000fe20008000000 */
[----:B------:R-:W-:Y:S01]  /*0fc0*/  UIADD3 UR24, UR14, 0x18000, URZ ;  /* 0x000180000e187890 */ /* 0x000fe2000fffe03f */
[----:B------:R-:W-:Y:S01]  /*0fd0*/  UMOV UR26, 0x100 ;  /* 0x00000100001a7882 */ /* 0x000fe20000000000 */
[----:B------:R-:W-:Y:S01]  /*0fe0*/  UMOV UR28, UR36 ;  /* 0x00000024001c7c82 */ /* 0x000fe20008000000 */
[----:B------:R-:W-:Y:S01]  /*0ff0*/  UMOV UR29, UR37 ;  /* 0x00000025001d7c82 */ /* 0x000fe20008000000 */
[----:B------:R3:W-:Y:S01]  /*1000*/  UTMALDG.4D [UR8], [UR4], desc[UR6] ;  /* 0x00000608040075b4 */ /* 0x0007e20008019000 */
[----:B------:R-:W-:Y:S01]  /*1010*/  UMOV UR27, UR35 ;  /* 0x00000023001b7c82 */ /* 0x000fe20008000000 */
[----:B------:R-:W-:Y:S01]  /*1020*/  UMOV UR25, UR33 ;  /* 0x0000002100197c82 */ /* 0x000fe20008000000 */
[----:B------:R4:W-:Y:S01]  /*1030*/  UTMALDG.4D [UR16], [UR4], desc[UR6] ;  /* 0x00000610040075b4 */ /* 0x0009e20008019000 */
[----:B-1----:R-:W-:-:S02]  /*1040*/  LEA R8, R6, R5, 0x18 ;  /* 0x0000000506087211 */ /* 0x002fc400078ec0ff */
[----:B------:R-:W-:Y:S02]  /*1050*/  SHF.L.U32 R5, R9, 0x1f, RZ ;  /* 0x0000001f09057819 */ /* 0x000fe400000006ff */
[----:B------:R-:W-:Y:S01]  /*1060*/  LEA R6, R7, R8, 0x3 ;  /* 0x0000000807067211 */ /* 0x000fe200078e18ff */
[----:B--2---:R-:W-:Y:S01]  /*1070*/  UIADD3 UR32, UR14, 0x1a000, URZ ;  /* 0x0001a0000e207890 */ /* 0x004fe2000fffe03f */
[----:B------:R-:W-:Y:S01]  /*1080*/  UMOV UR34, 0x140 ;  /* 0x0000014000227882 */ /* 0x000fe20000000000 */
[----:B---3--:R-:W-:Y:S01]  /*1090*/  UIADD3 UR8, UR14, 0x16000, URZ ;  /* 0x000160000e087890 */ /* 0x008fe2000fffe03f */
[----:B------:R-:W-:Y:S01]  /*10a0*/  UMOV UR10, 0xc0 ;  /* 0x000000c0000a7882 */ /* 0x000fe20000000000 */
[----:B----4-:R-:W-:-:S07]  /*10b0*/  UIADD3 UR16, UR14, 0x1c000, URZ ;  /* 0x0001c0000e107890 */ /* 0x010fce000fffe03f */
[----:B------:R1:W-:Y:S01]  /*10c0*/  UTMALDG.4D [UR8], [UR4], desc[UR6] ;  /* 0x00000608040075b4 */ /* 0x0003e20008019000 */
[----:B------:R-:W-:Y:S01]  /*10d0*/  UMOV UR18, 0x180 ;  /* 0x0000018000127882 */ /* 0x000fe20000000000 */
[----:B------:R2:W-:Y:S01]  /*10e0*/  UTMALDG.4D [UR24], [UR4], desc[UR6] ;  /* 0x00000618040075b4 */ /* 0x0005e20008019000 */
[----:B------:R2:W-:Y:S01]  /*10f0*/  UTMALDG.4D [UR32], [UR4], desc[UR6] ;  /* 0x00000620040075b4 */ /* 0x0005e20008019000 */
[----:B------:R2:W-:Y:S01]  /*1100*/  UTMALDG.4D [UR16], [UR4], desc[UR6] ;  /* 0x00000610040075b4 */ /* 0x0005e20008019000 */
[----:B-1----:R-:W-:Y:S01]  /*1110*/  UIADD3 UR8, UR14, 0x1e000, URZ ;  /* 0x0001e0000e087890 */ /* 0x002fe2000fffe03f */
[----:B------:R-:W-:-:S08]  /*1120*/  UMOV UR10, 0x1c0 ;  /* 0x000001c0000a7882 */ /* 0x000fd00000000000 */
[----:B------:R2:W-:Y:S02]  /*1130*/  UTMALDG.4D [UR8], [UR4], desc[UR6] ;  /* 0x00000608040075b4 */ /* 0x0005e40008019000 */
[----:B--2---:R-:W-:Y:S01]  /*1140*/  NOP ;  /* 0x0000000000007918 */ /* 0x004fe20000000000 */
.L_x_14:
[----:B-1----:R1:W2:Y:S02]  /*1150*/  SYNCS.PHASECHK.TRANS64.TRYWAIT P1, [R6+URZ+0x50020], R5 ;  /* 0x05002005060075a7 */ /* 0x0022a4000802017f */
[----:B--2---:R-:W-:Y:S05]  /*1160*/  @!P1 NANOSLEEP.SYNCS 0x989680 ;  /* 0x009896800000995d */ /* 0x004fea0003900000 */
[----:B------:R-:W2:Y:S02]  /*1170*/  @!P1 SYNCS.PHASECHK.TRANS64 P1, [R6+URZ+0x50020], R5 ;  /* 0x05002005060095a7 */ /* 0x000ea4000802007f */
[----:B--2---:R-:W-:Y:S05]  /*1180*/  @!P1 BRA `(.L_x_14) ;  /* 0xfffffffc00f09947 */ /* 0x004fea000383ffff */
[----:B------:R-:W-:Y:S05]  /*1190*/  @P2 BRA `(.L_x_15) ;  /* 0x0000000000142947 */ /* 0x000fea0003800000 */
[----:B------:R-:W-:Y:S01]  /*11a0*/  ISETP.NE.AND P1, PT, R10, RZ, PT ;  /* 0x000000ff0a00720c */ /* 0x000fe20003f25270 */
[----:B-1----:R-:W-:-:S04]  /*11b0*/  IMAD.MOV.U32 R5, RZ, RZ, 0x10000 ;  /* 0x00010000ff057424 */ /* 0x002fc800078e00ff */
[----:B------:R2:W-:Y:S08]  /*11c0*/  SYNCS.ARRIVE.TRANS64 RZ, [R6+URZ+0x50000], R5 ;  /* 0x0500000506ff79a7 */ /* 0x0005f0000800003f */
[----:B------:R-:W-:Y:S05]  /*11d0*/  @!P1 BRA `(.L_x_15) ;  /* 0x0000000000049947 */ /* 0x000fea0003800000 */
[----:B------:R-:W-:Y:S01]  /*11e0*/  BPT.TRAP 0x1 ;  /* 0x000000040000795c */ /* 0x000fe20000300000 */
.L_x_15:
[----:B-12---:R-:W-:Y:S01]  /*11f0*/  LEA R5, R7, R8, 0x10 ;  /* 0x0000000807057211 */ /* 0x006fe200078e80ff */
[----:B------:R-:W-:Y:S01]  /*1200*/  UMOV UR59, URZ ;  /* 0x0000003f003b7c82 */ /* 0x000fe20008000000 */
[----:B------:R-:W-:Y:S01]  /*1210*/  IADD3 R9, P1, R2, 0x2f0, RZ ;  /* 0x000002f002097810 */ /* 0x000fe20007f3e0ff */
[----:B------:R-:W-:Y:S01]  /*1220*/  UMOV UR6, 0x0 ;  /* 0x0000000000067882 */ /* 0x000fe20000000000 */
[----:B------:R-:W-:Y:S01]  /*1230*/  R2UR UR57, R6 ;  /* 0x00000000063972ca */ /* 0x000fe200000e0000 */
[----:B------:R-:W-:Y:S01]  /*1240*/  UMOV UR7, 0x10000000 ;  /* 0x1000000000077882 */ /* 0x000fe20000000000 */
[----:B------:R-:W-:Y:S01]  /*1250*/  R2UR UR14, R5 ;  /* 0x00000000050e72ca */ /* 0x000fe200000e0000 */
[----:B------:R-:W-:Y:S01]  /*1260*/  IMAD.X R8, RZ, RZ, R3, P1 ;  /* 0x000000ffff087224 */ /* 0x000fe200008e0603 */
[----:B------:R-:W-:Y:S01]  /*1270*/  R2UR UR4, R9 ;  /* 0x00000000090472ca */ /* 0x000fe200000e0000 */
[----:B------:R-:W-:Y:S01]  /*1280*/  UMOV UR58, URZ ;  /* 0x0000003f003a7c82 */ /* 0x000fe20008000000 */
[----:B------:R-:W-:Y:S01]  /*1290*/  UMOV UR60, UR36 ;  /* 0x00000024003c7c82 */ /* 0x000fe20008000000 */
[----:B------:R-:W-:Y:S01]  /*12a0*/  UMOV UR61, UR37 ;  /* 0x00000025003d7c82 */ /* 0x000fe20008000000 */
[----:B------:R-:W-:Y:S01]  /*12b0*/  R2UR UR5, R8 ;  /* 0x00000000080572ca */ /* 0x000fe200000e0000 */
[----:B------:R-:W-:Y:S01]  /*12c0*/  UMOV UR18, 0x40 ;  /* 0x0000004000127882 */ /* 0x000fe20000000000 */
[----:B------:R-:W-:Y:S01]  /*12d0*/  UMOV UR20, UR36 ;  /* 0x0000002400147c82 */ /* 0x000fe20008000000 */
[----:B------:R-:W-:Y:S01]  /*12e0*/  UMOV UR21, UR37 ;  /* 0x0000002500157c82 */ /* 0x000fe20008000000 */
[----:B------:R-:W-:Y:S01]  /*12f0*/  UMOV UR19, UR59 ;  /* 0x0000003b00137c82 */ /* 0x000fe20008000000 */
[----:B------:R-:W-:Y:S01]  /*1300*/  UIADD3 UR57, UR57, 0x50000, URZ ;  /* 0x0005000039397890 */ /* 0x000fe2000fffe03f */
[----:B------:R-:W-:Y:S01]  /*1310*/  IADD3 R7, R7, 0x1, RZ ;  /* 0x0000000107077810 */ /* 0x000fe20007ffe0ff */
[----:B------:R-:W-:-:S02]  /*1320*/  UIADD3 UR56, UR14, 0x10000, URZ ;  /* 0x000100000e387890 */ /* 0x000fc4000fffe03f */
[----:B------:R-:W-:Y:S02]  /*1330*/  UIADD3 UR16, UR14, 0x12000, URZ ;  /* 0x000120000e107890 */ /* 0x000fe4000fffe03f */
[----:B------:R-:W-:Y:S02]  /*1340*/  UIADD3 UR48, UR14, 0x14000, URZ ;  /* 0x000140000e307890 */ /* 0x000fe4000fffe03f */
[----:B------:R-:W-:Y:S01]  /*1350*/  UIADD3 UR8, UR14, 0x16000, URZ ;  /* 0x000160000e087890 */ /* 0x000fe2000fffe03f */
[----:B------:R-:W-:Y:S01]  /*1360*/  UMOV UR17, UR57 ;  /* 0x0000003900117c82 */ /* 0x000fe20008000000 */
[----:B------:R-:W-:Y:S01]  /*1370*/  UMOV UR50, 0x80 ;  /* 0x0000008000327882 */ /* 0x000fe20000000000 */
[----:B------:R-:W-:Y:S01]  /*1380*/  UMOV UR52, UR36 ;  /* 0x0000002400347c82 */ /* 0x000fe20008000000 */
[----:B------:R-:W-:Y:S01]  /*1390*/  UMOV UR53, UR37 ;  /* 0x0000002500357c82 */ /* 0x000fe20008000000 */
[----:B------:R-:W-:Y:S01]  /*13a0*/  UTMALDG.4D [UR56], [UR4], desc[UR6] ;  /* 0x00000638040075b4 */ /* 0x000fe20008019000 */
[----:B------:R-:W-:Y:S01]  /*13b0*/  UMOV UR51, UR59 ;  /* 0x0000003b00337c82 */ /* 0x000fe20008000000 */
[----:B------:R-:W-:Y:S01]  /*13c0*/  UMOV UR49, UR57 ;  /* 0x0000003900317c82 */ /* 0x000fe20008000000 */
[----:B------:R-:W-:Y:S01]  /*13d0*/  UMOV UR10, 0xc0 ;  /* 0x000000c0000a7882 */ /* 0x000fe20000000000 */
[----:B------:R-:W-:Y:S01]  /*13e0*/  UMOV UR12, UR36 ;  /* 0x00000024000c7c82 */ /* 0x000fe20008000000 */
[----:B------:R-:W-:Y:S01]  /*13f0*/  UMOV UR13, UR37 ;  /* 0x00000025000d7c82 */ /* 0x000fe20008000000 */
[----:B------:R-:W-:Y:S01]  /*1400*/  UMOV UR11, UR59 ;  /* 0x0000003b000b7c82 */ /* 0x000fe20008000000 */
[----:B------:R-:W-:Y:S01]  /*1410*/  UMOV UR9, UR57 ;  /* 0x0000003900097c82 */ /* 0x000fe20008000000 */
[----:B------:R1:W-:Y:S01]  /*1420*/  UTMALDG.4D [UR16], [UR4], desc[UR6] ;  /* 0x00000610040075b4 */ /* 0x0003e20008019000 */
[----:B------:R-:W-:-:S02]  /*1430*/  UIADD3 UR24, UR14, 0x18000, URZ ;  /* 0x000180000e187890 */ /* 0x000fc4000fffe03f */
[----:B------:R-:W-:Y:S01]  /*1440*/  UIADD3 UR32, UR14, 0x1a000, URZ ;  /* 0x0001a0000e207890 */ /* 0x000fe2000fffe03f */
        /* <DEDUP_REMOVED lines=9> */
[----:B------:R2:W-:Y:S01]  /*14e0*/  UTMALDG.4D [UR8], [UR4], desc[UR6] ;  /* 0x00000608040075b4 */ /* 0x0005e20008019000 */
[----:B------:R3:W-:Y:S01]  /*14f0*/  UTMALDG.4D [UR24], [UR4], desc[UR6] ;  /* 0x00000618040075b4 */ /* 0x0007e20008019000 */
[----:B-1----:R-:W-:Y:S01]  /*1500*/  UIADD3 UR16, UR14, 0x1c000, URZ ;  /* 0x0001c0000e107890 */ /* 0x002fe2000fffe03f */
[----:B------:R-:W-:Y:S01]  /*1510*/  UMOV UR18, 0x180 ;  /* 0x0000018000127882 */ /* 0x000fe20000000000 */
[----:B------:R3:W-:Y:S07]  /*1520*/  UTMALDG.4D [UR32], [UR4], desc[UR6] ;  /* 0x00000620040075b4 */ /* 0x0007ee0008019000 */
[----:B------:R3:W-:Y:S01]  /*1530*/  UTMALDG.4D [UR16], [UR4], desc[UR6] ;  /* 0x00000610040075b4 */ /* 0x0007e20008019000 */
[----:B--2---:R-:W-:Y:S01]  /*1540*/  UIADD3 UR8, UR14, 0x1e000, URZ ;  /* 0x0001e0000e087890 */ /* 0x004fe2000fffe03f */
[----:B------:R-:W-:-:S08]  /*1550*/  UMOV UR10, 0x1c0 ;  /* 0x000001c0000a7882 */ /* 0x000fd00000000000 */
[----:B------:R3:W-:Y:S02]  /*1560*/  UTMALDG.4D [UR8], [UR4], desc[UR6] ;  /* 0x00000608040075b4 */ /* 0x0007e40008019000 */
[----:B---3--:R-:W-:Y:S01]  /*1570*/  NOP ;  /* 0x0000000000007918 */ /* 0x008fe20000000000 */
.L_x_11:
[----:B------:R-:W-:Y:S01]  /*1580*/  ISETP.GE.AND P1, PT, R4, 0x2, PT ;  /* 0x000000020400780c */ /* 0x000fe20003f26270 */
[----:B------:R-:W-:-:S12]  /*1590*/  IMAD.MOV.U32 R13, RZ, RZ, 0x1 ;  /* 0x00000001ff0d7424 */ /* 0x000fd800078e00ff */
[----:B------:R-:W-:Y:S05]  /*15a0*/  @!P1 BRA `(.L_x_16) ;  /* 0x0000000800589947 */ /* 0x000fea0003800000 */
[----:B------:R-:W1:Y:S01]  /*15b0*/  S2R R6, SR_CgaCtaId ;  /* 0x0000000000067919 */ /* 0x000e620000008800 */
[----:B------:R-:W-:Y:S02]  /*15c0*/  MOV R5, 0x400 ;  /* 0x0000040000057802 */ /* 0x000fe40000000f00 */
[----:B------:R-:W-:Y:S02]  /*15d0*/  MOV R8, 0x1 ;  /* 0x0000000100087802 */ /* 0x000fe40000000f00 */
[----:B------:R-:W-:Y:S02]  /*15e0*/  ISETP.NE.AND P2, PT, R186, RZ, PT ;  /* 0x000000ffba00720c */ /* 0x000fe40003f45270 */
[----:B------:R-:W-:Y:S02]  /*15f0*/  SHF.L.U32 R8, R8, 0x1f, RZ ;  /* 0x0000001f08087819 */ /* 0x000fe400000006ff */
[----:B-1----:R-:W-:-:S05]  /*1600*/  LEA R6, R6, R5, 0x18 ;  /* 0x0000000506067211 */ /* 0x002fca00078ec0ff */
[----:B------:R-:W-:-:S07]  /*1610*/  IMAD R5, R7, 0x8, R6 ;  /* 0x0000000807057824 */ /* 0x000fce00078e0206 */
.L_x_17:
        /* <DEDUP_REMOVED lines=10> */
.L_x_18:
[----:B------:R-:W-:Y:S01]  /*16c0*/  IMAD R6, R7, 0x10000, R6 ;  /* 0x0001000007067824 */ /* 0x000fe200078e0206 */
[----:B------:R-:W-:Y:S01]  /*16d0*/  R2UR UR33, R5 ;  /* 0x00000000052172ca */ /* 0x000fe200000e0000 */
[----:B------:R-:W-:Y:S01]  /*16e0*/  UMOV UR6, 0x0 ;  /* 0x0000000000067882 */ /* 0x000fe20000000000 */
[----:B------:R-:W-:Y:S01]  /*16f0*/  R2UR UR35, R184 ;  /* 0x00000000b82372ca */ /* 0x000fe200000e0000 */
[----:B------:R-:W-:Y:S01]  /*1700*/  UMOV UR7, 0x10000000 ;  /* 0x1000000000077882 */ /* 0x000fe20000000000 */
[----:B------:R-:W-:Y:S01]  /*1710*/  R2UR UR14, R6 ;  /* 0x00000000060e72ca */ /* 0x000fe200000e0000 */
[----:B------:R-:W-:Y:S01]  /*1720*/  UMOV UR34, URZ ;  /* 0x0000003f00227c82 */ /* 0x000fe20008000000 */
[----:B-123--:R-:W-:Y:S01]  /*1730*/  IADD3 R8, P1, R2, 0x1f0, RZ ;  /* 0x000001f002087810 */ /* 0x00efe20007f3e0ff */
[----:B------:R-:W-:Y:S01]  /*1740*/  UMOV UR10, 0x40 ;  /* 0x00000040000a7882 */ /* 0x000fe20000000000 */
[----:B------:R-:W-:Y:S01]  /*1750*/  UMOV UR12, UR36 ;  /* 0x00000024000c7c82 */ /* 0x000fe20008000000 */
[----:B------:R-:W-:Y:S01]  /*1760*/  UMOV UR13, UR37 ;  /* 0x00000025000d7c82 */ /* 0x000fe20008000000 */
[----:B------:R-:W-:Y:S01]  /*1770*/  IADD3.X R5, RZ, R3, RZ, P1, !PT ;  /* 0x00000003ff057210 */ /* 0x000fe20000ffe4ff */
[----:B------:R-:W1:Y:S01]  /*1780*/  S2R R6, SR_CgaCtaId ;  /* 0x0000000000067919 */ /* 0x000e620000008800 */
[----:B------:R-:W-:Y:S01]  /*1790*/  R2UR UR4, R8 ;  /* 0x00000000080472ca */ /* 0x000fe200000e0000 */
[----:B------:R-:W-:Y:S01]  /*17a0*/  UIADD3 UR33, UR33, 0x50000, URZ ;  /* 0x0005000021217890 */ /* 0x000fe2000fffe03f */
[----:B------:R-:W-:Y:S01]  /*17b0*/  R2UR UR5, R5 ;  /* 0x00000000050572ca */ /* 0x000fe200000e0000 */
[----:B------:R-:W-:Y:S01]  /*17c0*/  USHF.L.U32 UR35, UR35, 0x6, URZ ;  /* 0x0000000623237899 */ /* 0x000fe2000800063f */
[----:B------:R-:W-:Y:S01]  /*17d0*/  VIADD R7, R7, 0x1 ;  /* 0x0000000107077836 */ /* 0x000fe20000000000 */
[----:B------:R-:W-:Y:S01]  /*17e0*/  UIADD3 UR32, UR14, 0x10000, URZ ;  /* 0x000100000e207890 */ /* 0x000fe2000fffe03f */
[----:B------:R-:W-:Y:S01]  /*17f0*/  MOV R5, 0x400 ;  /* 0x0000040000057802 */ /* 0x000fe20000000f00 */
[----:B------:R-:W-:Y:S01]  /*1800*/  UIADD3 UR8, UR14, 0x12000, URZ ;  /* 0x000120000e087890 */ /* 0x000fe2000fffe03f */
[----:B------:R-:W-:Y:S01]  /*1810*/  ISETP.NE.AND P3, PT, R186, RZ, PT ;  /* 0x000000ffba00720c */ /* 0x000fe20003f65270 */
[----:B------:R-:W-:Y:S01]  /*1820*/  UMOV UR9, UR33 ;  /* 0x0000002100097c82 */ /* 0x000fe20008000000 */
[----:B------:R-:W-:Y:S01]  /*1830*/  UMOV UR11, UR35 ;  /* 0x00000023000b7c82 */ /* 0x000fe20008000000 */
[----:B------:R-:W-:Y:S01]  /*1840*/  UIADD3 UR16, UR14, 0x14000, URZ ;  /* 0x000140000e107890 */ /* 0x000fe2000fffe03f */
[C---:B------:R-:W-:Y:S01]  /*1850*/  ISETP.NE.AND P2, PT, R7.reuse, 0x4, PT ;  /* 0x000000040700780c */ /* 0x040fe20003f45270 */
[----:B------:R-:W-:Y:S01]  /*1860*/  UMOV UR18, 0x80 ;  /* 0x0000008000127882 */ /* 0x000fe20000000000 */
[----:B------:R-:W-:Y:S01]  /*1870*/  UMOV UR20, UR36 ;  /* 0x0000002400147c82 */ /* 0x000fe20008000000 */
[----:B------:R2:W-:Y:S01]  /*1880*/  UTMALDG.4D [UR32], [UR4], desc[UR6] ;  /* 0x00000620040075b4 */ /* 0x0005e20008019000 */
[----:B------:R-:W-:Y:S01]  /*1890*/  UMOV UR21, UR37 ;  /* 0x0000002500157c82 */ /* 0x000fe20008000000 */
        /* <DEDUP_REMOVED lines=10> */
[----:B------:R-:W-:-:S02]  /*1940*/  SEL R7, R7, RZ, P2 ;  /* 0x000000ff07077207 */ /* 0x000fc40001000000 */
[----:B------:R-:W-:Y:S01]  /*1950*/  SEL R13, RZ, 0x1, !P1 ;  /* 0x00000001ff0d7807 */ /* 0x000fe20004800000 */
[----:B------:R4:W-:Y:S01]  /*1960*/  UTMALDG.4D [UR16], [UR4], desc[UR6] ;  /* 0x00000610040075b4 */ /* 0x0009e20008019000 */
[----:B-1----:R-:W-:Y:S02]  /*1970*/  LEA R6, R6, R5, 0x18 ;  /* 0x0000000506067211 */ /* 0x002fe400078ec0ff */
        /* <DEDUP_REMOVED lines=16> */
.L_x_19:
        /* <DEDUP_REMOVED lines=10> */
.L_x_20:
[----:B------:R-:W-:Y:S01]  /*1b20*/  LEA R6, R7, R6, 0x10 ;  /* 0x0000000607067211 */ /* 0x000fe200078e80ff */
[----:B------:R-:W-:Y:S01]  /*1b30*/  UMOV UR6, 0x0 ;  /* 0x0000000000067882 */ /* 0x000fe20000000000 */
[----:B-12---:R-:W-:Y:S01]  /*1b40*/  IADD3 R5, P1, R2, 0x2f0, RZ ;  /* 0x000002f002057810 */ /* 0x006fe20007f3e0ff */
[----:B------:R-:W-:Y:S01]  /*1b50*/  UMOV UR7, 0x10000000 ;  /* 0x1000000000077882 */ /* 0x000fe20000000000 */
[----:B------:R-:W-:Y:S01]  /*1b60*/  R2UR UR57, R8 ;  /* 0x00000000083972ca */ /* 0x000fe200000e0000 */
[----:B------:R-:W-:Y:S01]  /*1b70*/  UMOV UR58, URZ ;  /* 0x0000003f003a7c82 */ /* 0x000fe20008000000 */
[----:B------:R-:W-:Y:S01]  /*1b80*/  R2UR UR14, R6 ;  /* 0x00000000060e72ca */ /* 0x000fe200000e0000 */
[----:B------:R-:W-:Y:S01]  /*1b90*/  IMAD.X R2, RZ, RZ, R3, P1 ;  /* 0x000000ffff027224 */ /* 0x000fe200008e0603 */
[----:B------:R-:W-:Y:S01]  /*1ba0*/  R2UR UR59, R184 ;  /* 0x00000000b83b72ca */ /* 0x000fe200000e0000 */
[----:B------:R-:W-:Y:S01]  /*1bb0*/  UMOV UR60, UR36 ;  /* 0x00000024003c7c82 */ /* 0x000fe20008000000 */
[----:B------:R-:W-:Y:S01]  /*1bc0*/  R2UR UR4, R5 ;  /* 0x00000000050472ca */ /* 0x000fe200000e0000 */
[----:B------:R-:W-:Y:S01]  /*1bd0*/  UMOV UR61, UR37 ;  /* 0x00000025003d7c82 */ /* 0x000fe20008000000 */
[----:B------:R-:W-:Y:S01]  /*1be0*/  R2UR UR5, R2 ;  /* 0x00000000020572ca */ /* 0x000fe200000e0000 */
[----:B------:R-:W-:Y:S01]  /*1bf0*/  UMOV UR18, 0x40 ;  /* 0x0000004000127882 */ /* 0x000fe20000000000 */
[----:B------:R-:W-:Y:S01]  /*1c00*/  UMOV UR20, UR36 ;  /* 0x0000002400147c82 */ /* 0x000fe20008000000 */
[----:B------:R-:W-:Y:S01]  /*1c10*/  UMOV UR21, UR37 ;  /* 0x0000002500157c82 */ /* 0x000fe20008000000 */
[----:B------:R-:W-:Y:S01]  /*1c20*/  UMOV UR50, 0x80 ;  /* 0x0000008000327882 */ /* 0x000fe20000000000 */
[----:B------:R-:W-:Y:S01]  /*1c30*/  UIADD3 UR57, UR57, 0x50000, URZ ;  /* 0x0005000039397890 */ /* 0x000fe2000fffe03f */
[----:B------:R-:W-:Y:S01]  /*1c40*/  IADD3 R7, R7, 0x1, RZ ;  /* 0x0000000107077810 */ /* 0x000fe20007ffe0ff */
[----:B------:R-:W-:Y:S01]  /*1c50*/  UIADD3 UR56, UR14, 0x10000, URZ ;  /* 0x000100000e387890 */ /* 0x000fe2000fffe03f */
[----:B------:R-:W-:Y:S01]  /*1c60*/  VIADD R184, R184, 0x1 ;  /* 0x00000001b8b87836 */ /* 0x000fe20000000000 */
[----:B------:R-:W-:Y:S01]  /*1c70*/  USHF.L.U32 UR59, UR59, 0x6, URZ ;  /* 0x000000063b3b7899 */ /* 0x000fe2000800063f */
[----:B------:R-:W-:Y:S01]  /*1c80*/  ISETP.NE.AND P1, PT, R7, 0x4, PT ;  /* 0x000000040700780c */ /* 0x000fe20003f25270 */
[----:B------:R-:W-:-:S02]  /*1c90*/  UIADD3 UR16, UR14, 0x12000, URZ ;  /* 0x000120000e107890 */ /* 0x000fc4000fffe03f */
[----:B------:R-:W-:Y:S01]  /*1ca0*/  UIADD3 UR48, UR14, 0x14000, URZ ;  /* 0x000140000e307890 */ /* 0x000fe2000fffe03f */
[----:B------:R-:W-:Y:S01]  /*1cb0*/  SEL R2, RZ, 0x1, P1 ;  /* 0x00000001ff027807 */ /* 0x000fe20000800000 */
[----:B------:R-:W-:Y:S01]  /*1cc0*/  UIADD3 UR8, UR14, 0x16000, URZ ;  /* 0x000160000e087890 */ /* 0x000fe2000fffe03f */
[----:B------:R-:W-:Y:S01]  /*1cd0*/  SEL R7, R7, RZ, P1 ;  /* 0x000000ff07077207 */ /* 0x000fe20000800000 */
[----:B------:R-:W-:Y:S01]  /*1ce0*/  UMOV UR17, UR57 ;  /* 0x0000003900117c82 */ /* 0x000fe20008000000 */
[----:B------:R-:W-:Y:S01]  /*1cf0*/  UMOV UR19, UR59 ;  /* 0x0000003b00137c82 */ /* 0x000fe20008000000 */
        /* <DEDUP_REMOVED lines=11> */
[----:B------:R-:W-:Y:S01]  /*1db0*/  UIADD3 UR24, UR14, 0x18000, URZ ;  /* 0x000180000e187890 */ /* 0x000fe2000fffe03f */
[----:B------:R-:W-:Y:S01]  /*1dc0*/  LOP3.LUT R13, R13, R2, RZ, 0x3c, !PT ;  /* 0x000000020d0d7212 */ /* 0x000fe200078e3cff */
        /* <DEDUP_REMOVED lines=20> */
.L_x_16:
[----:B------:R-:W-:-:S04]  /*1f10*/  SHF.L.U32 R12, R4, 0x1, RZ ;  /* 0x00000001040c7819 */ /* 0x000fc800000006ff */
[----:B------:R-:W-:-:S04]  /*1f20*/  LOP3.LUT R12, R12, 0xfffffffe, RZ, 0x3c, !PT ;  /* 0xfffffffe0c0c7812 */ /* 0x000fc800078e3cff */
[----:B------:R-:W-:-:S07]  /*1f30*/  IADD3 R12, -R12, -0x6, RZ ;  /* 0xfffffffa0c0c7810 */ /* 0x000fce0007ffe1ff */
.L_x_10:
[----:B------:R-:W-:Y:S05]  /*1f40*/  BSYNC B0 ;  /* 0x0000000000007941 */ /* 0x000fea0003800000 */
.L_x_9:
[----:B------:R-:W1:Y:S01]  /*1f50*/  S2R R5, SR_CgaCtaId ;  /* 0x0000000000057919 */ /* 0x000e620000008800 */
[----:B------:R-:W-:Y:S01]  /*1f60*/  MOV R252, 0x400 ;  /* 0x0000040000fc7802 */ /* 0x000fe20000000f00 */
[----:B------:R-:W-:Y:S01]  /*1f70*/  IMAD.MOV.U32 R17, RZ, RZ, RZ ;  /* 0x000000ffff117224 */ /* 0x000fe200078e00ff */
[----:B--2---:R-:W-:Y:S02]  /*1f80*/  SHF.L.U32 R3, RZ, 0x1f, RZ ;  /* 0x0000001fff037819 */ /* 0x004fe400000006ff */
[----:B-1----:R-:W-:-:S07]  /*1f90*/  LEA R252, R5, R252, 0x18 ;  /* 0x000000fc05fc7211 */ /* 0x002fce00078ec0ff */
.L_x_21:
[----:B-1----:R1:W2:Y:S02]  /*1fa0*/  SYNCS.PHASECHK.TRANS64.TRYWAIT P1, [R252+URZ+0x50040], R3 ;  /* 0x05004003fc0075a7 */ /* 0x0022a4000802017f */
[----:B--2---:R-:W-:Y:S05]  /*1fb0*/  @!P1 NANOSLEEP.SYNCS 0x989680 ;  /* 0x009896800000995d */ /* 0x004fea0003900000 */
[----:B------:R-:W2:Y:S02]  /*1fc0*/  @!P1 SYNCS.PHASECHK.TRANS64 P1, [R252+URZ+0x50040], R3 ;  /* 0x05004003fc0095a7 */ /* 0x000ea4000802007f */
[----:B--2---:R-:W-:Y:S05]  /*1fd0*/  @!P1 BRA `(.L_x_21) ;  /* 0xfffffffc00f09947 */ /* 0x004fea000383ffff */
[----:B------:R-:W2:Y:S01]  /*1fe0*/  LDC R2, c[0x0][0x28c] ;  /* 0x0000a300ff027b82 */ /* 0x000ea20000000800 */
[----:B-1----:R-:W-:Y:S02]  /*1ff0*/  SHF.R.S32.HI R3, RZ, 0x1f, R186 ;  /* 0x0000001fff037819 */ /* 0x002fe400000114ba */
[----:B------:R-:W-:Y:S02]  /*2000*/  SHF.L.U32 R9, RZ, 0x1f, RZ ;  /* 0x0000001fff097819 */ /* 0x000fe400000006ff */
[----:B--2---:R-:W-:Y:S02]  /*2010*/  IADD3 R4, R2, 0x3f, RZ ;  /* 0x0000003f02047810 */ /* 0x004fe40007ffe0ff */
[----:B------:R-:W-:Y:S02]  /*2020*/  LEA.HI R2, R3, R186, RZ, 0x5 ;  /* 0x000000ba03027211 */ /* 0x000fe400078f28ff */
[----:B------:R-:W-:Y:S02]  /*2030*/  SHF.R.S32.HI R5, RZ, 0x1f, R4 ;  /* 0x0000001fff057819 */ /* 0x000fe40000011404 */
[----:B------:R-:W-:-:S02]  /*2040*/  SHF.R.S32.HI R2, RZ, 0x5, R2 ;  /* 0x00000005ff027819 */ /* 0x000fc40000011402 */
[----:B------:R-:W-:Y:S02]  /*2050*/  LEA.HI R5, R5, R4, RZ, 0x6 ;  /* 0x0000000405057211 */ /* 0x000fe400078f30ff */
[----:B------:R-:W-:Y:S02]  /*2060*/  LEA R2, R2, UR43, 0x4 ;  /* 0x0000002b02027c11 */ /* 0x000fe4000f8e20ff */
[----:B------:R-:W-:-:S07]  /*2070*/  SHF.R.S32.HI R197, RZ, 0x6, R5 ;  /* 0x00000006ffc57819 */ /* 0x000fce0000011405 */
.L_x_22:
[----:B-1----:R1:W2:Y:S02]  /*2080*/  SYNCS.PHASECHK.TRANS64.TRYWAIT P1, [R252+URZ+0x50000], R9 ;  /* 0x05000009fc0075a7 */ /* 0x0022a4000802017f */
[----:B--2---:R-:W-:Y:S05]  /*2090*/  @!P1 NANOSLEEP.SYNCS 0x989680 ;  /* 0x009896800000995d */ /* 0x004fea0003900000 */
[----:B------:R-:W2:Y:S02]  /*20a0*/  @!P1 SYNCS.PHASECHK.TRANS64 P1, [R252+URZ+0x50000], R9 ;  /* 0x05000009fc0095a7 */ /* 0x000ea4000802007f */
[----:B--2---:R-:W-:Y:S05]  /*20b0*/  @!P1 BRA `(.L_x_22) ;  /* 0xfffffffc00f09947 */ /* 0x004fea000383ffff */
[----:B------:R-:W-:Y:S01]  /*20c0*/  LEA.HI R3, R3, R186, RZ, 0x2 ;  /* 0x000000ba03037211 */ /* 0x000fe200078f10ff */
[----:B------:R-:W-:Y:S05]  /*20d0*/  WARPSYNC.ALL ;  /* 0x0000000000007948 */ /* 0x000fea0003800000 */
[--C-:B------:R-:W-:Y:S02]  /*20e0*/  SHF.R.S32.HI R5, RZ, 0x2, R3.reuse ;  /* 0x00000002ff057819 */ /* 0x100fe40000011403 */
[----:B------:R-:W-:Y:S02]  /*20f0*/  SHF.R.S32.HI R4, RZ, 0x1f, R3 ;  /* 0x0000001fff047819 */ /* 0x000fe40000011403 */
[----:B------:R-:W-:-:S02]  /*2100*/  LOP3.LUT R3, R3, 0x7ffffffc, RZ, 0xc0, !PT ;  /* 0x7ffffffc03037812 */ /* 0x000fc400078ec0ff */
[----:B------:R-:W-:Y:S02]  /*2110*/  LEA.HI R4, R4, R5, RZ, 0x3 ;  /* 0x0000000504047211 */ /* 0x000fe400078f18ff */
[----:B------:R-:W-:Y:S01]  /*2120*/  VIMNMX R197, R197, R0, PT ;  /* 0x00000000c5c57248 */ /* 0x000fe20003fe0100 */
[----:B------:R-:W-:Y:S01]  /*2130*/  IMAD.IADD R3, R186, 0x1, -R3 ;  /* 0x00000001ba037824 */ /* 0x000fe200078e0a03 */
[----:B------:R-:W-:-:S04]  /*2140*/  LOP3.LUT R4, R4, 0xfffffff8, RZ, 0xc0, !PT ;  /* 0xfffffff804047812 */ /* 0x000fc800078ec0ff */
[----:B------:R-:W-:Y:S02]  /*2150*/  SHF.L.U32 R6, R3, 0x1, RZ ;  /* 0x0000000103067819 */ /* 0x000fe400000006ff */
[----:B------:R-:W-:Y:S01]  /*2160*/  IADD3 R8, R2, R5, -R4 ;  /* 0x0000000502087210 */ /* 0x000fe20007ffe804 */
[----:B------:R-:W-:Y:S01]  /*2170*/  VIADD R3, R252, 0x10000 ;  /* 0x00010000fc037836 */ /* 0x000fe20000000000 */
[----:B------:R-:W-:Y:S01]  /*2180*/  SHF.R.U32.HI R0, RZ, 0x4, R252 ;  /* 0x00000004ff007819 */ /* 0x000fe200000116fc */
[----:B------:R-:W-:Y:S01]  /*2190*/  WARPGROUP.ARRIVE ;  /* 0x00000000000079c5 */ /* 0x000fe20000000000 */
[----:B------:R-:W-:Y:S01]  /*21a0*/  UMOV UR9, 0x40000040 ;  /* 0x4000004000097882 */ /* 0x000fe20000000000 */
[----:B------:R-:W-:Y:S01]  /*21b0*/  UMOV UR7, 0x40000040 ;  /* 0x4000004000077882 */ /* 0x000fe20000000000 */
[----:B------:R-:W-:Y:S01]  /*21c0*/  SHF.R.U32.HI R3, RZ, 0x4, R3 ;  /* 0x00000004ff037819 */ /* 0x000fe20000011603 */
[----:B------:R-:W-:Y:S01]  /*21d0*/  UMOV UR5, UR9 ;  /* 0x0000000900057c82 */ /* 0x000fe20008000000 */
[----:B------:R-:W-:Y:S01]  /*21e0*/  LOP3.LUT R2, R0, 0x3fff, RZ, 0xc0, !PT ;  /* 0x00003fff00027812 */ /* 0x000fe200078ec0ff */
[----:B------:R-:W-:Y:S01]  /*21f0*/  IMAD.U32 R5, RZ, RZ, UR9 ;  /* 0x00000009ff057e24 */ /* 0x000fe2000f8e00ff */
[----:B------:R-:W-:Y:S01]  /*2200*/  LOP3.LUT R0, R3, 0x3fff, RZ, 0xc0, !PT ;  /* 0x00003fff03007812 */ /* 0x000fe200078ec0ff */
[----:B------:R-:W-:Y:S01]  /*2210*/  UMOV UR9, 0x40000040 ;  /* 0x4000004000097882 */ /* 0x000fe20000000000 */
[----:B------:R-:W-:Y:S01]  /*2220*/  LOP3.LUT R2, R2, 0x10000, RZ, 0xfc, !PT ;  /* 0x0001000002027812 */ /* 0x000fe200078efcff */
[----:B------:R-:W-:Y:S01]  /*2230*/  UMOV UR57, 0x40000040 ;  /* 0x4000004000397882 */ /* 0x000fe20000000000 */
[----:B------:R-:W-:Y:S01]  /*2240*/  LOP3.LUT R200, R0, 0x10000, RZ, 0xfc, !PT ;  /* 0x0001000000c87812 */ /* 0x000fe200078efcff */
[----:B------:R-:W-:Y:S01]  /*2250*/  UMOV UR53, 0x40000040 ;  /* 0x4000004000357882 */ /* 0x000fe20000000000 */
[----:B------:R-:W-:Y:S01]  /*2260*/  R2UR UR4, R2 ;  /* 0x00000000020472ca */ /* 0x000fe200000e0000 */
[----:B------:R-:W-:Y:S01]  /*2270*/  UMOV UR49, 0x40000040 ;  /* 0x4000004000317882 */ /* 0x000fe20000000000 */
[----:B------:R-:W-:Y:S01]  /*2280*/  R2UR UR6, R200 ;  /* 0x00000000c80672ca */ /* 0x000fe200000e0000 */
[----:B------:R-:W-:Y:S01]  /*2290*/  UMOV UR45, 0x40000040 ;  /* 0x40000040002d7882 */ /* 0x000fe20000000000 */
[----:B------:R-:W-:Y:S01]  /*22a0*/  IADD3 R3, R2, 0x2, RZ ;  /* 0x0000000202037810 */ /* 0x000fe20007ffe0ff */
[C---:B------:R-:W-:Y:S01]  /*22b0*/  VIADD R15, R6.reuse, 0x11 ;  /* 0x00000011060f7836 */ /* 0x040fe20000000000 */
[----:B-1----:R-:W-:Y:S01]  /*22c0*/  IADD3 R9, R6, 0x10, RZ ;  /* 0x0000001006097810 */ /* 0x002fe20007ffe0ff */
[----:B------:R-:W1:Y:S01]  /*22d0*/  LDC R16, c[0x0][0x604] ;  /* 0x00018100ff107b82 */ /* 0x000e620000000800 */
[----:B------:R-:W-:-:S02]  /*22e0*/  ISETP.GT.AND P2, PT, R8, R6, PT ;  /* 0x000000060800720c */ /* 0x000fc40003f44270 */
[C---:B------:R-:W-:Y:S01]  /*22f0*/  ISETP.GE.AND P5, PT, R8.reuse, R9, PT ;  /* 0x000000090800720c */ /* 0x040fe20003fa6270 */
[C---:B------:R-:W-:Y:S01]  /*2300*/  VIADD R9, R8.reuse, 0x8 ;  /* 0x0000000808097836 */ /* 0x040fe20000000000 */
[C---:B------:R-:W-:Y:S01]  /*2310*/  ISETP.GE.AND P6, PT, R8.reuse, R15, PT ;  /* 0x0000000f0800720c */ /* 0x040fe20003fc6270 */
[----:B------:R-:W-:Y:S01]  /*2320*/  UMOV UR8, UR4 ;  /* 0x0000000400087c82 */ /* 0x000fe20008000000 */
[----:B------:R-:W-:Y:S01]  /*2330*/  ISETP.GE.AND P1, PT, R8, R6, PT ;  /* 0x000000060800720c */ /* 0x000fe20003f26270 */
[----:B------:R-:W-:Y:S01]  /*2340*/  UMOV UR4, UR8 ;  /* 0x0000000800047c82 */ /* 0x000fe20008000000 */
[----:B------:R-:W-:Y:S01]  /*2350*/  MOV R4, UR8 ;  /* 0x0000000800047c02 */ /* 0x000fe20008000f00 */
[----:B------:R-:W-:Y:S01]  /*2360*/  HGMMA.64x64x16.F32 R24, gdesc[UR4], RZ, !UPT, gsb0 ;  /* 0x00e00000041879f0 */ /* 0x000fe2000c0008ff */
[----:B------:R-:W-:Y:S01]  /*2370*/  R2UR UR4, R3 ;  /* 0x00000000030472ca */ /* 0x000fe200000e0000 */
[----:B------:R-:W-:Y:S01]  /*2380*/  UMOV UR5, UR9 ;  /* 0x0000000900057c82 */ /* 0x000fe20008000000 */
[----:B------:R-:W-:Y:S01]  /*2390*/  UMOV UR7, 0x40000040 ;  /* 0x4000004000077882 */ /* 0x000fe20000000000 */
[----:B------:R2:W-:Y:S01]  /*23a0*/  STL.64 [R1+0x208], R4 ;  /* 0x0002080401007387 */ /* 0x0005e20000100a00 */
[----:B------:R-:W-:Y:S01]  /*23b0*/  IADD3 R3, R2, 0x4, RZ ;  /* 0x0000000402037810 */ /* 0x000fe20007ffe0ff */
[----:B------:R-:W3:Y:S08]  /*23c0*/  LDC R19, c[0x0][0x604] ;  /* 0x00018100ff137b82 */ /* 0x000ef00000000800 */
[----:B------:R-:W-:Y:S01]  /*23d0*/  UMOV UR8, UR4 ;  /* 0x0000000400087c82 */ /* 0x000fe20008000000 */
[----:B------:R-:W4:Y:S01]  /*23e0*/  LDC R23, c[0x0][0x604] ;  /* 0x00018100ff177b82 */ /* 0x000f220000000800 */
[----:B--2---:R-:W-:Y:S01]  /*23f0*/  VIADD R4, R200, 0x2 ;  /* 0x00000002c8047836 */ /* 0x004fe20000000000 */
[----:B------:R-:W-:Y:S01]  /*2400*/  UMOV UR4, UR8 ;  /* 0x0000000800047c82 */ /* 0x000fe20008000000 */
[----:B------:R-:W-:Y:S01]  /*2410*/  IMAD.U32 R5, RZ, RZ, UR9 ;  /* 0x00000009ff057e24 */ /* 0x000fe2000f8e00ff */
[----:B------:R-:W-:-:S02]  /*2420*/  UMOV UR9, 0x40000040 ;  /* 0x4000004000097882 */ /* 0x000fc40000000000 */
[----:B------:R-:W-:Y:S01]  /*2430*/  R2UR UR6, R4 ;  /* 0x00000000040672ca */ /* 0x000fe200000e0000 */
[----:B------:R-:W-:Y:S01]  /*2440*/  IMAD.U32 R251, RZ, RZ, UR9 ;  /* 0x00000009fffb7e24 */ /* 0x000fe2000f8e00ff */
[----:B------:R-:W-:Y:S01]  /*2450*/  MOV R4, UR8 ;  /* 0x0000000800047c02 */ /* 0x000fe20008000f00 */
[----:B------:R-:W2:Y:S04]  /*2460*/  LDC R18, c[0x0][0x604] ;  /* 0x00018100ff127b82 */ /* 0x000ea80000000800 */
[----:B------:R5:W-:Y:S04]  /*2470*/  STL.64 [R1+0x200], R4 ;  /* 0x0002000401007387 */ /* 0x000be80000100a00 */
[----:B------:R-:W2:Y:S01]  /*2480*/  LDC R20, c[0x0][0x604] ;  /* 0x00018100ff147b82 */ /* 0x000ea20000000800 */
[----:B-----5:R-:W-:-:S07]  /*2490*/  VIADD R4, R200, 0x4 ;  /* 0x00000004c8047836 */ /* 0x020fce0000000000 */
[----:B------:R-:W5:Y:S01]  /*24a0*/  LDC R21, c[0x0][0x604] ;  /* 0x00018100ff157b82 */ /* 0x000f620000000800 */
[----:B------:R-:W-:-:S05]  /*24b0*/  VIADD R5, R6, 0x9 ;  /* 0x0000000906057836 */ /* 0x000fca0000000000 */
[----:B------:R-:W-:Y:S01]  /*24c0*/  ISETP.GE.AND P4, PT, R8, R5, PT ;  /* 0x000000050800720c */ /* 0x000fe20003f86270 */
[----:B------:R-:W-:Y:S01]  /*24d0*/  VIADD R5, R6, 0x19 ;  /* 0x0000001906057836 */ /* 0x000fe20000000000 */
[----:B------:R-:W2:Y:S01]  /*24e0*/  LDC R22, c[0x0][0x604] ;  /* 0x00018100ff167b82 */ /* 0x000ea20000000800 */
[----:B------:R-:W-:Y:S02]  /*24f0*/  WARPGROUP.DEPBAR.LE gsb0, 0x0 ;  /* 0x00008000000079c5 */ /* 0x000fe40000010000 */
[----:B------:R-:W-:-:S06]  /*2500*/  WARPGROUP.ARRIVE ;  /* 0x00000000000079c5 */ /* 0x000fcc0000000000 */
[----:B------:R-:W-:Y:S01]  /*2510*/  HGMMA.64x64x16.F32 R24, gdesc[UR4], R24, gsb0 ;  /* 0x00e00000041879f0 */ /* 0x000fe20008000818 */
[----:B------:R-:W-:Y:S01]  /*2520*/  R2UR UR4, R3 ;  /* 0x00000000030472ca */ /* 0x000fe200000e0000 */
[----:B------:R-:W-:Y:S01]  /*2530*/  UMOV UR5, UR9 ;  /* 0x0000000900057c82 */ /* 0x000fe20008000000 */
[----:B------:R-:W-:Y:S01]  /*2540*/  R2UR UR6, R4 ;  /* 0x00000000040672ca */ /* 0x000fe200000e0000 */
[----:B------:R-:W-:Y:S01]  /*2550*/  UMOV UR7, 0x40000040 ;  /* 0x4000004000077882 */ /* 0x000fe20000000000 */
[----:B------:R-:W-:Y:S01]  /*2560*/  IADD3 R3, R2, 0x6, RZ ;  /* 0x0000000602037810 */ /* 0x000fe20007ffe0ff */
[----:B------:R-:W-:Y:S01]  /*2570*/  VIADD R4, R200, 0x6 ;  /* 0x00000006c8047836 */ /* 0x000fe20000000000 */
[----:B------:R-:W-:Y:S02]  /*2580*/  UMOV UR9, 0x40000040 ;  /* 0x4000004000097882 */ /* 0x000fe40000000000 */
[----:B------:R-:W-:-:S05]  /*2590*/  IMAD.U32 R249, RZ, RZ, UR9 ;  /* 0x00000009fff97e24 */ /* 0x000fca000f8e00ff */
[----:B------:R-:W-:Y:S02]  /*25a0*/  UMOV UR8, UR4 ;  /* 0x0000000400087c82 */ /* 0x000fe40008000000 */
[----:B------:R-:W-:Y:S01]  /*25b0*/  UMOV UR4, UR8 ;  /* 0x0000000800047c82 */ /* 0x000fe20008000000 */
[----:B------:R-:W-:Y:S01]  /*25c0*/  MOV R250, UR8 ;  /* 0x0000000800fa7c02 */ /* 0x000fe20008000f00 */
        /* <DEDUP_REMOVED lines=326> */
[----:B------:R-:W-:Y:S01]  /*3a30*/  UMOV UR7, 0x40000040 ;  /* 0x4000004000077882 */ /* 0x000fe20000000000 */
[----:B------:R-:W-:Y:S01]  /*3a40*/  R2UR UR6, R4 ;  /* 0x00000000040672ca */ /* 0x000fe200000e0000 */
[----:B------:R-:W-:Y:S01]  /*3a50*/  UMOV UR5, UR9 ;  /* 0x0000000900057c82 */ /* 0x000fe20008000000 */
[----:B------:R-:W-:Y:S01]  /*3a60*/  IADD3 R3, R2, 0xc06, RZ ;  /* 0x00000c0602037810 */ /* 0x000fe20007ffe0ff */
[----:B------:R-:W-:-:S03]  /*3a70*/  VIADD R4, R200, 0xc06 ;  /* 0x00000c06c8047836 */ /* 0x000fc60000000000 */
[----:B------:R-:W-:Y:S02]  /*3a80*/  R2UR UR56, R3 ;  /* 0x00000000033872ca */ /* 0x000fe400000e0000 */
[----:B------:R-:W-:-:S03]  /*3a90*/  IADD3 R3, R2, 0xe00, RZ ;  /* 0x00000e0002037810 */ /* 0x000fc60007ffe0ff */
[----:B------:R-:W-:Y:S01]  /*3aa0*/  UMOV UR8, UR4 ;  /* 0x0000000400087c82 */ /* 0x000fe20008000000 */
[----:B------:R-:W-:Y:S01]  /*3ab0*/  R2UR UR52, R3 ;  /* 0x00000000033472ca */ /* 0x000fe200000e0000 */
[----:B------:R-:W-:Y:S01]  /*3ac0*/  UMOV UR4, UR8 ;  /* 0x0000000800047c82 */ /* 0x000fe20008000000 */
[C---:B------:R-:W-:Y:S02]  /*3ad0*/  IADD3 R3, R2.reuse, 0xe02, RZ ;  /* 0x00000e0202037810 */ /* 0x040fe40007ffe0ff */
[----:B------:R-:W-:Y:S02]  /*3ae0*/  MOV R206, UR8 ;  /* 0x0000000800ce7c02 */ /* 0x000fe40008000f00 */
[----:B------:R-:W-:Y:S02]  /*3af0*/  R2UR UR48, R3 ;  /* 0x00000000033072ca */ /* 0x000fe400000e0000 */
[C---:B------:R-:W-:Y:S02]  /*3b00*/  IADD3 R3, R2.reuse, 0xe04, RZ ;  /* 0x00000e0402037810 */ /* 0x040fe40007ffe0ff */
[----:B------:R-:W-:-:S02]  /*3b10*/  IADD3 R2, R2, 0xe06, RZ ;  /* 0x00000e0602027810 */ /* 0x000fc40007ffe0ff */
[----:B------:R-:W-:Y:S01]  /*3b20*/  R2UR UR44, R3 ;  /* 0x00000000032c72ca */ /* 0x000fe200000e0000 */
[----:B------:R-:W-:Y:S01]  /*3b30*/  VIADD R3, R200, 0xe06 ;  /* 0x00000e06c8037836 */ /* 0x000fe20000000000 */
[----:B------:R-:W-:Y:S02]  /*3b40*/  WARPGROUP.DEPBAR.LE gsb0, 0x0 ;  /* 0x00008000000079c5 */ /* 0x000fe40000010000 */
[----:B------:R-:W-:-:S06]  /*3b50*/  WARPGROUP.ARRIVE ;  /* 0x00000000000079c5 */ /* 0x000fcc0000000000 */
[----:B------:R-:W-:Y:S01]  /*3b60*/  HGMMA.64x64x16.F32 R24, gdesc[UR4], R24, gsb0 ;  /* 0x00e00000041879f0 */ /* 0x000fe20008000818 */
[----:B------:R-:W-:Y:S01]  /*3b70*/  R2UR UR6, R4 ;  /* 0x00000000040672ca */ /* 0x000fe200000e0000 */
[----:B------:R-:W-:Y:S01]  /*3b80*/  UMOV UR7, 0x40000040 ;  /* 0x4000004000077882 */ /* 0x000fe20000000000 */
[----:B------:R-:W-:Y:S01]  /*3b90*/  UMOV UR4, UR56 ;  /* 0x0000003800047c82 */ /* 0x000fe20008000000 */
[----:B------:R-:W-:Y:S01]  /*3ba0*/  UMOV UR5, UR57 ;  /* 0x0000003900057c82 */ /* 0x000fe20008000000 */
        /* <DEDUP_REMOVED lines=24> */
[----:B------:R-:W-:Y:S02]  /*3d30*/  WARPGROUP.DEPBAR.LE gsb0, 0x0 ;  /* 0x00008000000079c5 */ /* 0x000fe40000010000 */
[----:B------:R-:W-:-:S07]  /*3d40*/  WARPGROUP.ARRIVE ;  /* 0x00000000000079c5 */ /* 0x000fce0000000000 */
[----:B------:R-:W-:Y:S01]  /*3d50*/  HGMMA.64x64x16.F32 R24, gdesc[UR4], R24, gsb0 ;  /* 0x00e00000041879f0 */ /* 0x000fe20008000818 */
[----:B------:R-:W-:Y:S01]  /*3d60*/  R2UR UR4, R2 ;  /* 0x00000000020472ca */ /* 0x000fe200000e0000 */
[----:B------:R-:W-:Y:S01]  /*3d70*/  UMOV UR5, 0x40000040 ;  /* 0x4000004000057882 */ /* 0x000fe20000000000 */
[----:B------:R-:W-:Y:S01]  /*3d80*/  R2UR UR6, R3 ;  /* 0x00000000030672ca */ /* 0x000fe200000e0000 */
[----:B------:R-:W-:Y:S01]  /*3d90*/  UMOV UR7, 0x40000040 ;  /* 0x4000004000077882 */ /* 0x000fe20000000000 */
[----:B------:R-:W-:-:S04]  /*3da0*/  IADD3 R3, R6, 0x8, RZ ;  /* 0x0000000806037810 */ /* 0x000fc80007ffe0ff */
[----:B------:R-:W-:Y:S02]  /*3db0*/  ISETP.GE.AND P3, PT, R8, R3, PT ;  /* 0x000000030800720c */ /* 0x000fe40003f66270 */
[----:B------:R-:W-:Y:S01]  /*3dc0*/  IADD3 R3, R6, 0x18, RZ ;  /* 0x0000001806037810 */ /* 0x000fe20007ffe0ff */
[----:B------:R-:W-:Y:S02]  /*3dd0*/  WARPGROUP.DEPBAR.LE gsb0, 0x0 ;  /* 0x00008000000079c5 */ /* 0x000fe40000010000 */
[----:B------:R-:W-:-:S06]  /*3de0*/  WARPGROUP.ARRIVE ;  /* 0x00000000000079c5 */ /* 0x000fcc0000000000 */
[----:B------:R-:W-:Y:S03]  /*3df0*/  HGMMA.64x64x16.F32 R24, gdesc[UR4], R24, gsb0 ;  /* 0x00e00000041879f0 */ /* 0x000fe60008000818 */
[----:B------:R-:W-:Y:S02]  /*3e00*/  WARPGROUP.DEPBAR.LE gsb0, 0x0 ;  /* 0x00008000000079c5 */ /* 0x000fe40000010000 */
[----:B------:R-:W-:Y:S02]  /*3e10*/  FSEL R25, R25, -INF , P2 ;  /* 0xff80000019197808 */ /* 0x000fe40001000000 */
[----:B------:R-:W-:Y:S02]  /*3e20*/  FSEL R31, R31, -INF , P2 ;  /* 0xff8000001f1f7808 */ /* 0x000fe40001000000 */
[----:B------:R-:W-:Y:S01]  /*3e30*/  ISETP.GE.AND P2, PT, R8, R5, PT ;  /* 0x000000050800720c */ /* 0x000fe20003f46270 */
[----:B------:R-:W-:Y:S01]  /*3e40*/  VIADD R5, R6, 0x21 ;  /* 0x0000002106057836 */ /* 0x000fe20000000000 */
[----:B------:R-:W-:-:S02]  /*3e50*/  FSEL R24, R24, -INF , P1 ;  /* 0xff80000018187808 */ /* 0x000fc40000800000 */
[----:B------:R-:W-:Y:S02]  /*3e60*/  FSEL R32, R32, -INF , P5 ;  /* 0xff80000020207808 */ /* 0x000fe40002800000 */
[----:B------:R-:W-:Y:S02]  /*3e70*/  FSEL R38, R38, -INF , P5 ;  /* 0xff80000026267808 */ /* 0x000fe40002800000 */
[----:B------:R-:W-:Y:S02]  /*3e80*/  FSEL R33, R33, -INF , P6 ;  /* 0xff80000021217808 */ /* 0x000fe40003000000 */
[----:B------:R-:W-:Y:S02]  /*3e90*/  FSEL R39, R39, -INF , P6 ;  /* 0xff80000027277808 */ /* 0x000fe40003000000 */
[CC--:B------:R-:W-:Y:S02]  /*3ea0*/  ISETP.GE.AND P5, PT, R9.reuse, R6.reuse, PT ;  /* 0x000000060900720c */ /* 0x0c0fe40003fa6270 */
[----:B------:R-:W-:-:S02]  /*3eb0*/  ISETP.GT.AND P6, PT, R9, R6, PT ;  /* 0x000000060900720c */ /* 0x000fc40003fc4270 */
[----:B------:R-:W-:Y:S02]  /*3ec0*/  FSEL R29, R29, -INF , P4 ;  /* 0xff8000001d1d7808 */ /* 0x000fe40002000000 */
[----:B------:R-:W-:Y:S02]  /*3ed0*/  FSEL R35, R35, -INF , P4 ;  /* 0xff80000023237808 */ /* 0x000fe40002000000 */
[----:B------:R-:W-:Y:S02]  /*3ee0*/  ISETP.GE.AND P4, PT, R8, R5, PT ;  /* 0x000000050800720c */ /* 0x000fe40003f86270 */
[----:B------:R-:W-:Y:S02]  /*3ef0*/  FSEL R28, R28, -INF , P3 ;  /* 0xff8000001c1c7808 */ /* 0x000fe40001800000 */
[----:B------:R-:W-:Y:S02]  /*3f00*/  IADD3 R5, R6, 0x29, RZ ;  /* 0x0000002906057810 */ /* 0x000fe40007ffe0ff */
[----:B------:R-:W-:-:S02]  /*3f10*/  FMNMX R15, R24, R25, !PT ;  /* 0x00000019180f7209 */ /* 0x000fc40007800000 */
[----:B------:R-:W-:Y:S02]  /*3f20*/  FSEL R26, R26, -INF , P5 ;  /* 0xff8000001a1a7808 */ /* 0x000fe40002800000 */
[----:B------:R-:W-:Y:S02]  /*3f30*/  FSEL R27, R27, -INF , P6 ;  /* 0xff8000001b1b7808 */ /* 0x000fe40003000000 */
[----:B------:R-:W-:Y:S02]  /*3f40*/  ISETP.GE.AND P6, PT, R8, R5, PT ;  /* 0x000000050800720c */ /* 0x000fe40003fc6270 */
[----:B------:R-:W-:Y:S02]  /*3f50*/  FMNMX R2, R28, R15, !PT ;  /* 0x0000000f1c027209 */ /* 0x000fe40007800000 */
[----:B------:R-:W-:Y:S02]  /*3f60*/  FSEL R30, R30, -INF , P1 ;  /* 0xff8000001e1e7808 */ /* 0x000fe40000800000 */
[----:B------:R-:W-:-:S02]  /*3f70*/  FMNMX R5, R26, R27, !PT ;  /* 0x0000001b1a057209 */ /* 0x000fc40007800000 */
[----:B------:R-:W-:Y:S02]  /*3f80*/  FMNMX R15, R29, R2, !PT ;  /* 0x000000021d0f7209 */ /* 0x000fe40007800000 */
[----:B------:R-:W-:Y:S02]  /*3f90*/  FMNMX R2, R30, R5, !PT ;  /* 0x000000051e027209 */ /* 0x000fe40007800000 */
[----:B------:R-:W-:Y:S02]  /*3fa0*/  ISETP.GE.AND P1, PT, R8, R3, PT ;  /* 0x000000030800720c */ /* 0x000fe40003f26270 */
[----:B------:R-:W-:Y:S02]  /*3fb0*/  FMNMX R4, R32, R15, !PT ;  /* 0x0000000f20047209 */ /* 0x000fe40007800000 */
[----:B------:R-:W-:Y:S02]  /*3fc0*/  IADD3 R3, R6, 0x20, RZ ;  /* 0x0000002006037810 */ /* 0x000fe40007ffe0ff */
[----:B------:R-:W-:-:S02]  /*3fd0*/  FSEL R34, R34, -INF , P3 ;  /* 0xff80000022227808 */ /* 0x000fc40001800000 */
[----:B------:R-:W-:Y:S02]  /*3fe0*/  FMNMX R5, R31, R2, !PT ;  /* 0x000000021f057209 */ /* 0x000fe40007800000 */
[----:B------:R-:W-:Y:S02]  /*3ff0*/  FSEL R36, R36, -INF , P1 ;  /* 0xff80000024247808 */ /* 0x000fe40000800000 */
[----:B------:R-:W-:Y:S02]  /*4000*/  FMNMX R15, R33, R4, !PT ;  /* 0x00000004210f7209 */ /* 0x000fe40007800000 */
[----:B------:R-:W-:Y:S02]  /*4010*/  ISETP.GE.AND P3, PT, R8, R3, PT ;  /* 0x000000030800720c */ /* 0x000fe40003f66270 */
[----:B------:R-:W-:Y:S02]  /*4020*/  FMNMX R2, R34, R5, !PT ;  /* 0x0000000522027209 */ /* 0x000fe40007800000 */
[----:B------:R-:W-:-:S02]  /*4030*/  IADD3 R3, R6, 0x28, RZ ;  /* 0x0000002806037810 */ /* 0x000fc40007ffe0ff */
[----:B------:R-:W-:Y:S02]  /*4040*/  FSEL R37, R37, -INF , P2 ;  /* 0xff80000025257808 */ /* 0x000fe40001000000 */
[----:B------:R-:W-:Y:S02]  /*4050*/  FMNMX R4, R36, R15, !PT ;  /* 0x0000000f24047209 */ /* 0x000fe40007800000 */
[----:B------:R-:W-:Y:S02]  /*4060*/  FMNMX R5, R35, R2, !PT ;  /* 0x0000000223057209 */ /* 0x000fe40007800000 */
[----:B------:R-:W-:Y:S01]  /*4070*/  ISETP.GE.AND P5, PT, R8, R3, PT ;  /* 0x000000030800720c */ /* 0x000fe20003fa6270 */
[----:B------:R-:W-:Y:S01]  /*4080*/  VIADD R3, R6, 0x30 ;  /* 0x0000003006037836 */ /* 0x000fe20000000000 */
[----:B------:R-:W-:Y:S02]  /*4090*/  FSEL R40, R40, -INF , P3 ;  /* 0xff80000028287808 */ /* 0x000fe40001800000 */
[----:B------:R-:W-:-:S02]  /*40a0*/  FMNMX R15, R37, R4, !PT ;  /* 0x00000004250f7209 */ /* 0x000fc40007800000 */
[----:B------:R-:W-:Y:S02]  /*40b0*/  FMNMX R2, R38, R5, !PT ;  /* 0x0000000526027209 */ /* 0x000fe40007800000 */
[----:B------:R-:W-:Y:S02]  /*40c0*/  FSEL R42, R42, -INF , P1 ;  /* 0xff8000002a2a7808 */ /* 0x000fe40000800000 */
[----:B------:R-:W-:Y:S02]  /*40d0*/  ISETP.GE.AND P1, PT, R8, R3, PT ;  /* 0x000000030800720c */ /* 0x000fe40003f26270 */
[----:B------:R-:W-:Y:S02]  /*40e0*/  FSEL R41, R41, -INF , P4 ;  /* 0xff80000029297808 */ /* 0x000fe40002000000 */
[----:B------:R-:W-:Y:S02]  /*40f0*/  FMNMX R4, R40, R15, !PT ;  /* 0x0000000f28047209 */ /* 0x000fe40007800000 */
[----:B------:R-:W-:-:S02]  /*4100*/  IADD3 R3, R6, 0x31, RZ ;  /* 0x0000003106037810 */ /* 0x000fc40007ffe0ff */
[----:B------:R-:W-:Y:S02]  /*4110*/  FMNMX R5, R39, R2, !PT ;  /* 0x0000000227057209 */ /* 0x000fe40007800000 */
[----:B------:R-:W-:Y:S02]  /*4120*/  FSEL R43, R43, -INF , P2 ;  /* 0xff8000002b2b7808 */ /* 0x000fe40001000000 */
[----:B------:R-:W-:Y:S02]  /*4130*/  FSEL R44, R44, -INF , P5 ;  /* 0xff8000002c2c7808 */ /* 0x000fe40002800000 */
[----:B------:R-:W-:Y:S02]  /*4140*/  FMNMX R15, R41, R4, !PT ;  /* 0x00000004290f7209 */ /* 0x000fe40007800000 */
[----:B------:R-:W-:Y:S01]  /*4150*/  ISETP.GE.AND P2, PT, R8, R3, PT ;  /* 0x000000030800720c */ /* 0x000fe20003f46270 */
[----:B------:R-:W-:Y:S01]  /*4160*/  VIADD R3, R6, 0x38 ;  /* 0x0000003806037836 */ /* 0x000fe20000000000 */
[----:B------:R-:W-:-:S02]  /*4170*/  FMNMX R2, R42, R5, !PT ;  /* 0x000000052a027209 */ /* 0x000fc40007800000 */
[----:B------:R-:W-:Y:S02]  /*4180*/  FSEL R45, R45, -INF , P6 ;  /* 0xff8000002d2d7808 */ /* 0x000fe40003000000 */
[----:B------:R-:W-:Y:S02]  /*4190*/  FMNMX R4, R44, R15, !PT ;  /* 0x0000000f2c047209 */ /* 0x000fe40007800000 */
[----:B------:R-:W-:Y:S02]  /*41a0*/  FSEL R46, R46, -INF , P3 ;  /* 0xff8000002e2e7808 */ /* 0x000fe40001800000 */
[----:B------:R-:W-:Y:S02]  /*41b0*/  FMNMX R5, R43, R2, !PT ;  /* 0x000000022b057209 */ /* 0x000fe40007800000 */
[----:B------:R-:W-:Y:S02]  /*41c0*/  ISETP.GE.AND P3, PT, R8, R3, PT ;  /* 0x000000030800720c */ /* 0x000fe40003f66270 */
[----:B------:R-:W-:-:S02]  /*41d0*/  IADD3 R3, R6, 0x39, RZ ;  /* 0x0000003906037810 */ /* 0x000fc40007ffe0ff */
[----:B------:R-:W-:Y:S02]  /*41e0*/  FSEL R48, R48, -INF , P1 ;  /* 0xff80000030307808 */ /* 0x000fe40000800000 */
[----:B------:R-:W-:Y:S02]  /*41f0*/  FMNMX R15, R45, R4, !PT ;  /* 0x000000042d0f7209 */ /* 0x000fe40007800000 */
[----:B------:R-:W-:Y:S02]  /*4200*/  FSEL R47, R47, -INF , P4 ;  /* 0xff8000002f2f7808 */ /* 0x000fe40002000000 */
[----:B------:R-:W-:Y:S02]  /*4210*/  FMNMX R2, R46, R5, !PT ;  /* 0x000000052e027209 */ /* 0x000fe40007800000 */
[----:B------:R-:W-:Y:S02]  /*4220*/  ISETP.GE.AND P4, PT, R8, R3, PT ;  /* 0x000000030800720c */ /* 0x000fe40003f86270 */
[----:B------:R-:W-:-:S02]  /*4230*/  FSEL R49, R49, -INF , P2 ;  /* 0xff80000031317808 */ /* 0x000fc40001000000 */
[----:B------:R-:W-:Y:S02]  /*4240*/  FMNMX R4, R48, R15, !PT ;  /* 0x0000000f30047209 */ /* 0x000fe40007800000 */
[----:B------:R-:W-:Y:S02]  /*4250*/  FSEL R50, R50, -INF , P5 ;  /* 0xff80000032327808 */ /* 0x000fe40002800000 */
[----:B------:R-:W-:Y:S02]  /*4260*/  FMNMX R3, R47, R2, !PT ;  /* 0x000000022f037209 */ /* 0x000fe40007800000 */
[----:B------:R-:W-:Y:S02]  /*4270*/  FSEL R52, R52, -INF , P3 ;  /* 0xff80000034347808 */ /* 0x000fe40001800000 */
[----:B------:R-:W-:Y:S02]  /*4280*/  FMNMX R5, R49, R4, !PT ;  /* 0x0000000431057209 */ /* 0x000fe40007800000 */
[----:B------:R-:W-:-:S02]  /*4290*/  FSEL R51, R51, -INF , P6 ;  /* 0xff80000033337808 */ /* 0x000fc40003000000 */
[----:B------:R-:W-:Y:S02]  /*42a0*/  FMNMX R2, R50, R3, !PT ;  /* 0x0000000332027209 */ /* 0x000fe40007800000 */
[----:B------:R-:W-:Y:S02]  /*42b0*/  FSEL R53, R53, -INF , P4 ;  /* 0xff80000035357808 */ /* 0x000fe40002000000 */
[----:B------:R-:W-:Y:S02]  /*42c0*/  FMNMX R4, R52, R5, !PT ;  /* 0x0000000534047209 */ /* 0x000fe40007800000 */
[----:B------:R-:W-:Y:S02]  /*42d0*/  FSEL R54, R54, -INF , P1 ;  /* 0xff80000036367808 */ /* 0x000fe40000800000 */
[----:B------:R-:W-:Y:S02]  /*42e0*/  FMNMX R3, R51, R2, !PT ;  /* 0x0000000233037209 */ /* 0x000fe40007800000 */
[----:B------:R-:W-:-:S02]  /*42f0*/  FMNMX R4, R53, R4, !PT ;  /* 0x0000000435047209 */ /* 0x000fc40007800000 */
[----:B------:R-:W-:Y:S02]  /*4300*/  FSEL R55, R55, -INF , P2 ;  /* 0xff80000037377808 */ /* 0x000fe40001000000 */
[----:B------:R-:W-:Y:S02]  /*4310*/  FMNMX R2, R54, R3, !PT ;  /* 0x0000000336027209 */ /* 0x000fe40007800000 */
[----:B------:R-:W1:Y:S02]  /*4320*/  SHFL.BFLY PT, R3, R4, 0x1, 0x1f ;  /* 0x0c201f0004037f89 */ /* 0x000e6400000e0000 */
[----:B------:R-:W-:-:S05]  /*4330*/  FMNMX R2, R55, R2, !PT ;  /* 0x0000000237027209 */ /* 0x000fca0007800000 */
[----:B------:R-:W3:Y:S01]  /*4340*/  SHFL.BFLY PT, R5, R2, 0x1, 0x1f ;  /* 0x0c201f0002057f89 */ /* 0x000ee200000e0000 */
[----:B-1----:R-:W-:-:S05]  /*4350*/  FMNMX R3, R4, R3, !PT ;  /* 0x0000000304037209 */ /* 0x002fca0007800000 */
[----:B------:R-:W1:Y:S01]  /*4360*/  SHFL.BFLY PT, R14, R3, 0x2, 0x1f ;  /* 0x0c401f00030e7f89 */ /* 0x000e6200000e0000 */
[----:B---3--:R-:W-:-:S05]  /*4370*/  FMNMX R5, R2, R5, !PT ;  /* 0x0000000502057209 */ /* 0x008fca0007800000 */
[----:B------:R-:W3:Y:S01]  /*4380*/  SHFL.BFLY PT, R10, R5, 0x2, 0x1f ;  /* 0x0c401f00050a7f89 */ /* 0x000ee200000e0000 */
[----:B-1----:R-:W-:-:S04]  /*4390*/  FMNMX R14, R3, R14, !PT ;  /* 0x0000000e030e7209 */ /* 0x002fc80007800000 */
[C---:B------:R-:W-:Y:S02]  /*43a0*/  FSETP.NEU.AND P1, PT, R14.reuse, -INF , PT ;  /* 0xff8000000e00780b */ /* 0x040fe40003f2d000 */
[----:B---3--:R-:W-:Y:S02]  /*43b0*/  FMNMX R15, R5, R10, !PT ;  /* 0x0000000a050f7209 */ /* 0x008fe40007800000 */
[----:B------:R-:W-:Y:S01]  /*43c0*/  FSEL R2, R14, RZ, P1 ;  /* 0x000000ff0e027208 */ /* 0x000fe20000800000 */
[----:B------:R-:W1:Y:S01]  /*43d0*/  LDC R10, c[0x0][0x604] ;  /* 0x00018100ff0a7b82 */ /* 0x000e620000000800 */
[----:B------:R-:W-:-:S03]  /*43e0*/  FSETP.NEU.AND P1, PT, R15, -INF , PT ;  /* 0xff8000000f00780b */ /* 0x000fc60003f2d000 */
[----:B------:R-:W-:Y:S01]  /*43f0*/  FMUL R2, R2, R19 ;  /* 0x0000001302027220 */ /* 0x000fe20000400000 */
[----:B------:R-:W-:-:S03]  /*4400*/  FSEL R3, R15, RZ, P1 ;  /* 0x000000ff0f037208 */ /* 0x000fc60000800000 */
[----:B------:R-:W3:Y:S01]  /*4410*/  LDC R5, c[0x0][0x604] ;  /* 0x00018100ff057b82 */ /* 0x000ee20000000800 */
[----:B-----5:R-:W-:Y:S01]  /*4420*/  FFMA R24, R24, R21, -R2 ;  /* 0x0000001518187223 */ /* 0x020fe20000000802 */
[----:B------:R-:W-:-:S04]  /*4430*/  FMUL R4, R3, R16 ;  /* 0x0000001003047220 */ /* 0x000fc80000400000 */
[--C-:B----4-:R-:W-:Y:S01]  /*4440*/  FFMA R26, R26, R23, -R4.reuse ;  /* 0x000000171a1a7223 */ /* 0x110fe20000000804 */
[--C-:B--2---:R-:W-:Y:S01]  /*4450*/  FFMA R39, R39, R18, -R4.reuse ;  /* 0x0000001227277223 */ /* 0x104fe20000000804 */
[----:B------:R-:W2:Y:S01]  /*4460*/  LDC R3, c[0x0][0x604] ;  /* 0x00018100ff037b82 */ /* 0x000ea20000000800 */
[--C-:B------:R-:W-:Y:S01]  /*4470*/  FFMA R43, R43, R20, -R4.reuse ;  /* 0x000000142b2b7223 */ /* 0x100fe20000000804 */
[----:B------:R-:W-:Y:S01]  /*4480*/  FSETP.GEU.AND P4, PT, R24, -126, PT ;  /* 0xc2fc00001800780b */ /* 0x000fe20003f8e000 */
[----:B------:R-:W-:Y:S01]  /*4490*/  FFMA R47, R47, R22, -R4 ;  /* 0x000000162f2f7223 */ /* 0x000fe20000000804 */
[----:B------:R-:W-:-:S04]  /*44a0*/  FSETP.GEU.AND P5, PT, R26, -126, PT ;  /* 0xc2fc00001a00780b */ /* 0x000fc80003fae000 */
[----:B------:R-:W4:Y:S01]  /*44b0*/  LDC R19, c[0x0][0x604] ;  /* 0x00018100ff137b82 */ /* 0x000f220000000800 */
[----:B-1----:R-:W-:-:S05]  /*44c0*/  FFMA R27, R27, R10, -R4 ;  /* 0x0000000a1b1b7223 */ /* 0x002fca0000000804 */
[----:B------:R-:W-:Y:S01]  /*44d0*/  FSETP.GEU.AND P6, PT, R27, -126, PT ;  /* 0xc2fc00001b00780b */ /* 0x000fe20003fce000 */
[----:B------:R-:W-:Y:S01]  /*44e0*/  @!P4 FMUL R24, R24, 0.5 ;  /* 0x3f0000001818c820 */ /* 0x000fe20000400000 */
[--C-:B---3--:R-:W-:Y:S01]  /*44f0*/  FFMA R30, R30, R5, -R4.reuse ;  /* 0x000000051e1e7223 */ /* 0x108fe20000000804 */
[----:B------:R-:W-:Y:S01]  /*4500*/  @!P5 FMUL R26, R26, 0.5 ;  /* 0x3f0000001a1ad820 */ /* 0x000fe20000400000 */
[----:B------:R-:W1:Y:S01]  /*4510*/  LDC R5, c[0x0][0x604] ;  /* 0x00018100ff057b82 */ /* 0x000e620000000800 */
[----:B------:R-:W3:Y:S02]  /*4520*/  MUFU.EX2 R164, R24 ;  /* 0x0000001800a47308 */ /* 0x000ee40000000800 */
[----:B------:R-:W-:Y:S01]  /*4530*/  FSETP.GEU.AND P1, PT, R30, -126, PT ;  /* 0xc2fc00001e00780b */ /* 0x000fe20003f2e000 */
[----:B--2---:R-:W-:-:S04]  /*4540*/  FFMA R31, R31, R3, -R4 ;  /* 0x000000031f1f7223 */ /* 0x004fc80000000804 */
[----:B------:R-:W2:Y:S01]  /*4550*/  LDC R3, c[0x0][0x604] ;  /* 0x00018100ff037b82 */ /* 0x000ea20000000800 */
[----:B------:R-:W-:Y:S01]  /*4560*/  @!P6 FMUL R27, R27, 0.5 ;  /* 0x3f0000001b1be820 */ /* 0x000fe20000400000 */
[----:B------:R-:W5:Y:S01]  /*4570*/  MUFU.EX2 R165, R26 ;  /* 0x0000001a00a57308 */ /* 0x000f620000000800 */
[----:B------:R-:W-:Y:S01]  /*4580*/  FSETP.GEU.AND P2, PT, R31, -126, PT ;  /* 0xc2fc00001f00780b */ /* 0x000fe20003f4e000 */
[----:B----4-:R-:W-:-:S04]  /*4590*/  FFMA R34, R34, R19, -R4 ;  /* 0x0000001322227223 */ /* 0x010fc80000000804 */
[----:B------:R-:W-:Y:S01]  /*45a0*/  @!P1 FMUL R30, R30, 0.5 ;  /* 0x3f0000001e1e9820 */ /* 0x000fe20000400000 */
[----:B------:R-:W4:Y:S01]  /*45b0*/  LDC R19, c[0x0][0x604] ;  /* 0x00018100ff137b82 */ /* 0x000f220000000800 */
[----:B------:R-:W2:Y:S01]  /*45c0*/  MUFU.EX2 R10, R27 ;  /* 0x0000001b000a7308 */ /* 0x000ea20000000800 */
[----:B------:R-:W-:Y:S01]  /*45d0*/  FSETP.GEU.AND P3, PT, R34, -126, PT ;  /* 0xc2fc00002200780b */ /* 0x000fe20003f6e000 */
[----:B---3--:R-:W-:Y:S01]  /*45e0*/  @!P4 FMUL R164, R164, R164 ;  /* 0x000000a4a4a4c220 */ /* 0x008fe20000400000 */
[----:B-1----:R-:W-:-:S03]  /*45f0*/  FFMA R35, R35, R5, -R4 ;  /* 0x0000000523237223 */ /* 0x002fc60000000804 */
[----:B------:R-:W-:Y:S02]  /*4600*/  @!P2 FMUL R31, R31, 0.5 ;  /* 0x3f0000001f1fa820 */ /* 0x000fe40000400000 */
[----:B------:R-:W1:Y:S01]  /*4610*/  MUFU.EX2 R167, R30 ;  /* 0x0000001e00a77308 */ /* 0x000e620000000800 */
[----:B------:R-:W3:Y:S01]  /*4620*/  LDC R5, c[0x0][0x604] ;  /* 0x00018100ff057b82 */ /* 0x000ee20000000800 */
[----:B-----5:R-:W-:Y:S01]  /*4630*/  @!P5 FMUL R165, R165, R165 ;  /* 0x000000a5a5a5d220 */ /* 0x020fe20000400000 */
[----:B------:R-:W-:Y:S01]  /*4640*/  FSETP.GEU.AND P5, PT, R35, -126, PT ;  /* 0xc2fc00002300780b */ /* 0x000fe20003fae000 */
[--C-:B--2---:R-:W-:Y:S02]  /*4650*/  FFMA R38, R38, R3, -R4.reuse ;  /* 0x0000000326267223 */ /* 0x104fe40000000804 */
[----:B------:R-:W-:Y:S02]  /*4660*/  @!P3 FMUL R34, R34, 0.5 ;  /* 0x3f0000002222b820 */ /* 0x000fe40000400000 */
[----:B------:R-:W2:Y:S01]  /*4670*/  MUFU.EX2 R16, R31 ;  /* 0x0000001f00107308 */ /* 0x000ea20000000800 */
[----:B------:R-:W5:Y:S01]  /*4680*/  LDC R3, c[0x0][0x604] ;  /* 0x00018100ff037b82 */ /* 0x000f620000000800 */
[----:B------:R-:W-:Y:S01]  /*4690*/  @!P6 FMUL R10, R10, R10 ;  /* 0x0000000a0a0ae220 */ /* 0x000fe20000400000 */
[----:B------:R-:W-:Y:S01]  /*46a0*/  FSETP.GEU.AND P6, PT, R38, -126, PT ;  /* 0xc2fc00002600780b */ /* 0x000fe20003fce000 */
[----:B----4-:R-:W-:-:S04]  /*46b0*/  FFMA R42, R42, R19, -R4 ;  /* 0x000000132a2a7223 */ /* 0x010fc80000000804 */
[----:B------:R-:W-:Y:S01]  /*46c0*/  @!P5 FMUL R35, R35, 0.5 ;  /* 0x3f0000002323d820 */ /* 0x000fe20000400000 */
[----:B-1----:R-:W-:Y:S01]  /*46d0*/  @!P1 FMUL R167, R167, R167 ;  /* 0x000000a7a7a79220 */ /* 0x002fe20000400000 */
[----:B------:R-:W-:Y:S01]  /*46e0*/  FSETP.GEU.AND P1, PT, R39, -126, PT ;  /* 0xc2fc00002700780b */ /* 0x000fe20003f2e000 */
[----:B------:R-:W1:Y:S01]  /*46f0*/  LDC R19, c[0x0][0x604] ;  /* 0x00018100ff137b82 */ /* 0x000e620000000800 */
[----:B------:R-:W4:Y:S04]  /*4700*/  MUFU.EX2 R18, R35 ;  /* 0x0000002300127308 */ /* 0x000f280000000800 */
[----:B------:R-:W-:Y:S01]  /*4710*/  @!P6 FMUL R38, R38, 0.5 ;  /* 0x3f0000002626e820 */ /* 0x000fe20000400000 */
[----:B---3--:R-:W-:Y:S01]  /*4720*/  FFMA R28, R28, R5, -R2 ;  /* 0x000000051c1c7223 */ /* 0x008fe20000000802 */
[----:B--2---:R-:W-:Y:S01]  /*4730*/  @!P2 FMUL R16, R16, R16 ;  /* 0x000000101010a220 */ /* 0x004fe20000400000 */
[----:B------:R-:W2:Y:S01]  /*4740*/  LDC R5, c[0x0][0x604] ;  /* 0x00018100ff057b82 */ /* 0x000ea20000000800 */
[----:B------:R-:W3:Y:S01]  /*4750*/  MUFU.EX2 R161, R34 ;  /* 0x0000002200a17308 */ /* 0x000ee20000000800 */
[----:B------:R-:W-:-:S02]  /*4760*/  FSETP.GEU.AND P2, PT, R42, -126, PT ;  /* 0xc2fc00002a00780b */ /* 0x000fc40003f4e000 */
[----:B------:R-:W-:Y:S01]  /*4770*/  @!P1 FMUL R39, R39, 0.5 ;  /* 0x3f00000027279820 */ /* 0x000fe20000400000 */
[----:B-----5:R-:W-:-:S03]  /*4780*/  FFMA R25, R25, R3, -R2 ;  /* 0x0000000319197223 */ /* 0x020fc60000000802 */
[----:B------:R-:W5:Y:S01]  /*4790*/  LDC R3, c[0x0][0x604] ;  /* 0x00018100ff037b82 */ /* 0x000f620000000800 */
[----:B------:R-:W2:Y:S01]  /*47a0*/  MUFU.EX2 R163, R38 ;  /* 0x0000002600a37308 */ /* 0x000ea20000000800 */
[----:B----4-:R-:W-:Y:S01]  /*47b0*/  @!P5 FMUL R18, R18, R18 ;  /* 0x000000121212d220 */ /* 0x010fe20000400000 */
[----:B------:R-:W-:-:S04]  /*47c0*/  FSETP.GEU.AND P5, PT, R25, -126, PT ;  /* 0xc2fc00001900780b */ /* 0x000fc80003fae000 */
[----:B------:R-:W-:Y:S01]  /*47d0*/  @!P2 FMUL R42, R42, 0.5 ;  /* 0x3f0000002a2aa820 */ /* 0x000fe20000400000 */
[--C-:B-1----:R-:W-:Y:S01]  /*47e0*/  FFMA R29, R29, R19, -R2.reuse ;  /* 0x000000131d1d7223 */ /* 0x102fe20000000802 */
[----:B------:R-:W1:Y:S01]  /*47f0*/  MUFU.EX2 R20, R39 ;  /* 0x0000002700147308 */ /* 0x000e620000000800 */
[----:B------:R-:W4:Y:S01]  /*4800*/  LDC R19, c[0x0][0x604] ;  /* 0x00018100ff137b82 */ /* 0x000f220000000800 */
[----:B---3--:R-:W-:Y:S01]  /*4810*/  @!P3 FMUL R161, R161, R161 ;  /* 0x000000a1a1a1b220 */ /* 0x008fe20000400000 */
[----:B------:R-:W-:Y:S01]  /*4820*/  FSETP.GEU.AND P3, PT, R43, -126, PT ;  /* 0xc2fc00002b00780b */ /* 0x000fe20003f6e000 */
[----:B--2---:R-:W-:-:S03]  /*4830*/  FFMA R36, R36, R5, -R2 ;  /* 0x0000000524247223 */ /* 0x004fc60000000802 */
[----:B------:R-:W-:Y:S01]  /*4840*/  @!P5 FMUL R25, R25, 0.5 ;  /* 0x3f0000001919d820 */ /* 0x000fe20000400000 */
[----:B------:R-:W-:Y:S01]  /*4850*/  @!P6 FMUL R163, R163, R163 ;  /* 0x000000a3a3a3e220 */ /* 0x000fe20000400000 */
[----:B------:R-:W-:Y:S01]  /*4860*/  FSETP.GEU.AND P6, PT, R28, -126, PT ;  /* 0xc2fc00001c00780b */ /* 0x000fe20003fce000 */
[----:B------:R-:W2:Y:S01]  /*4870*/  LDC R21, c[0x0][0x604] ;  /* 0x00018100ff157b82 */ /* 0x000ea20000000800 */
[----:B------:R-:W3:Y:S01]  /*4880*/  MUFU.EX2 R42, R42 ;  /* 0x0000002a002a7308 */ /* 0x000ee20000000800 */
[----:B------:R-:W-:Y:S01]  /*4890*/  FSETP.GEU.AND P4, PT, R36, -126, PT ;  /* 0xc2fc00002400780b */ /* 0x000fe20003f8e000 */
[----:B-----5:R-:W-:-:S03]  /*48a0*/  FFMA R32, R32, R3, -R2 ;  /* 0x0000000320207223 */ /* 0x020fc60000000802 */
[----:B------:R-:W-:Y:S01]  /*48b0*/  @!P3 FMUL R43, R43, 0.5 ;  /* 0x3f0000002b2bb820 */ /* 0x000fe20000400000 */
[----:B-1----:R-:W-:Y:S01]  /*48c0*/  @!P1 FMUL R20, R20, R20 ;  /* 0x0000001414149220 */ /* 0x002fe20000400000 */
[----:B------:R-:W-:Y:S01]  /*48d0*/  FSETP.GEU.AND P1, PT, R29, -126, PT ;  /* 0xc2fc00001d00780b */ /* 0x000fe20003f2e000 */
[----:B------:R-:W1:Y:S01]  /*48e0*/  LDC R3, c[0x0][0x604] ;  /* 0x00018100ff037b82 */ /* 0x000e620000000800 */
[----:B------:R-:W5:Y:S02]  /*48f0*/  MUFU.EX2 R157, R43 ;  /* 0x0000002b009d7308 */ /* 0x000f640000000800 */
[----:B------:R-:W-:Y:S01]  /*4900*/  @!P6 FMUL R28, R28, 0.5 ;  /* 0x3f0000001c1ce820 */ /* 0x000fe20000400000 */
[----:B----4-:R-:W-:Y:S02]  /*4910*/  FFMA R37, R37, R19, -R2 ;  /* 0x0000001325257223 */ /* 0x010fe40000000802 */
[----:B------:R-:W-:Y:S02]  /*4920*/  @!P4 FMUL R36, R36, 0.5 ;  /* 0x3f0000002424c820 */ /* 0x000fe40000400000 */
[----:B------:R-:W4:Y:S01]  /*4930*/  LDC R5, c[0x0][0x604] ;  /* 0x00018100ff057b82 */ /* 0x000f220000000800 */
[----:B------:R-:W1:Y:S01]  /*4940*/  MUFU.EX2 R25, R25 ;  /* 0x0000001900197308 */ /* 0x000e620000000800 */
[----:B---3--:R-:W-:Y:S01]  /*4950*/  @!P2 FMUL R42, R42, R42 ;  /* 0x0000002a2a2aa220 */ /* 0x008fe20000400000 */
[----:B------:R-:W-:Y:S01]  /*4960*/  FSETP.GEU.AND P2, PT, R32, -126, PT ;  /* 0xc2fc00002000780b */ /* 0x000fe20003f4e000 */
[----:B------:R-:W-:-:S04]  /*4970*/  @!P1 FMUL R29, R29, 0.5 ;  /* 0x3f0000001d1d9820 */ /* 0x000fc80000400000 */
[----:B------:R-:W3:Y:S01]  /*4980*/  LDC R19, c[0x0][0x604] ;  /* 0x00018100ff137b82 */ /* 0x000ee20000000800 */
[----:B------:R-:W4:Y:S01]  /*4990*/  MUFU.EX2 R166, R28 ;  /* 0x0000001c00a67308 */ /* 0x000f220000000800 */
[----:B--2---:R-:W-:Y:S01]  /*49a0*/  FFMA R33, R33, R21, -R2 ;  /* 0x0000001521217223 */ /* 0x004fe20000000802 */
[----:B-----5:R-:W-:-:S04]  /*49b0*/  @!P3 FMUL R157, R157, R157 ;  /* 0x0000009d9d9db220 */ /* 0x020fc80000400000 */
[----:B------:R-:W-:Y:S01]  /*49c0*/  FSETP.GEU.AND P3, PT, R33, -126, PT ;  /* 0xc2fc00002100780b */ /* 0x000fe20003f6e000 */
[--C-:B-1----:R-:W-:Y:S01]  /*49d0*/  FFMA R40, R40, R3, -R2.reuse ;  /* 0x0000000328287223 */ /* 0x102fe20000000802 */
[----:B------:R-:W1:Y:S01]  /*49e0*/  MUFU.EX2 R29, R29 ;  /* 0x0000001d001d7308 */ /* 0x000e620000000800 */
[----:B------:R-:W-:Y:S01]  /*49f0*/  @!P5 FMUL R25, R25, R25 ;  /* 0x000000191919d220 */ /* 0x000fe20000400000 */
[----:B------:R-:W-:Y:S01]  /*4a00*/  FSETP.GEU.AND P5, PT, R37, -126, PT ;  /* 0xc2fc00002500780b */ /* 0x000fe20003fae000 */
[----:B------:R-:W2:Y:S01]  /*4a10*/  LDC R21, c[0x0][0x604] ;  /* 0x00018100ff157b82 */ /* 0x000ea20000000800 */
[----:B------:R-:W-:Y:S01]  /*4a20*/  @!P2 FMUL R32, R32, 0.5 ;  /* 0x3f0000002020a820 */ /* 0x000fe20000400000 */
[----:B----4-:R-:W-:-:S03]  /*4a30*/  FFMA R41, R41, R5, -R2 ;  /* 0x0000000529297223 */ /* 0x010fc60000000802 */
[----:B------:R-:W4:Y:S01]  /*4a40*/  MUFU.EX2 R160, R32 ;  /* 0x0000002000a07308 */ /* 0x000f220000000800 */
[----:B------:R-:W-:Y:S01]  /*4a50*/  @!P6 FMUL R166, R166, R166 ;  /* 0x000000a6a6a6e220 */ /* 0x000fe20000400000 */
[----:B------:R-:W-:Y:S01]  /*4a60*/  FSETP.GEU.AND P6, PT, R40, -126, PT ;  /* 0xc2fc00002800780b */ /* 0x000fe20003fce000 */
[----:B------:R-:W5:Y:S01]  /*4a70*/  LDC R23, c[0x0][0x604] ;  /* 0x00018100ff177b82 */ /* 0x000f620000000800 */
[----:B------:R-:W-:Y:S01]  /*4a80*/  @!P3 FMUL R33, R33, 0.5 ;  /* 0x3f0000002121b820 */ /* 0x000fe20000400000 */
[----:B---3--:R-:W-:Y:S02]  /*4a90*/  FFMA R44, R44, R19, -R2 ;  /* 0x000000132c2c7223 */ /* 0x008fe40000000802 */
[----:B------:R-:W-:Y:S01]  /*4aa0*/  @!P5 FMUL R37, R37, 0.5 ;  /* 0x3f0000002525d820 */ /* 0x000fe20000400000 */
[----:B-1----:R-:W-:Y:S01]  /*4ab0*/  @!P1 FMUL R29, R29, R29 ;  /* 0x0000001d1d1d9220 */ /* 0x002fe20000400000 */
[----:B------:R-:W-:Y:S02]  /*4ac0*/  FSETP.GEU.AND P1, PT, R41, -126, PT ;  /* 0xc2fc00002900780b */ /* 0x000fe40003f2e000 */
[----:B------:R-:W1:Y:S01]  /*4ad0*/  LDC R27, c[0x0][0x604] ;  /* 0x00018100ff1b7b82 */ /* 0x000e620000000800 */
[----:B------:R-:W3:Y:S03]  /*4ae0*/  MUFU.EX2 R162, R36 ;  /* 0x0000002400a27308 */ /* 0x000ee60000000800 */
[----:B------:R-:W-:Y:S01]  /*4af0*/  @!P6 FMUL R40, R40, 0.5 ;  /* 0x3f0000002828e820 */ /* 0x000fe20000400000 */
[----:B----4-:R-:W-:Y:S01]  /*4b00*/  @!P2 FMUL R160, R160, R160 ;  /* 0x000000a0a0a0a220 */ /* 0x010fe20000400000 */
[----:B------:R-:W-:-:S02]  /*4b10*/  FSETP.GEU.AND P2, PT, R44, -126, PT ;  /* 0xc2fc00002c00780b */ /* 0x000fc40003f4e000 */
[----:B------:R-:W4:Y:S01]  /*4b20*/  LDC R5, c[0x0][0x604] ;  /* 0x00018100ff057b82 */ /* 0x000f220000000800 */
[----:B------:R-:W1:Y:S01]  /*4b30*/  MUFU.EX2 R3, R40 ;  /* 0x0000002800037308 */ /* 0x000e620000000800 */
[----:B--2---:R-:W-:Y:S01]  /*4b40*/  FFMA R45, R45, R21, -R2 ;  /* 0x000000152d2d7223 */ /* 0x004fe20000000802 */
[----:B------:R-:W-:-:S05]  /*4b50*/  @!P1 FMUL R41, R41, 0.5 ;  /* 0x3f00000029299820 */ /* 0x000fca0000400000 */
[----:B------:R-:W2:Y:S01]  /*4b60*/  LDC R19, c[0x0][0x604] ;  /* 0x00018100ff137b82 */ /* 0x000ea20000000800 */
[----:B------:R-:W4:Y:S01]  /*4b70*/  MUFU.EX2 R33, R33 ;  /* 0x0000002100217308 */ /* 0x000f220000000800 */
[----:B-----5:R-:W-:Y:S01]  /*4b80*/  FFMA R48, R48, R23, -R2 ;  /* 0x0000001730307223 */ /* 0x020fe20000000802 */
[----:B---3--:R-:W-:Y:S01]  /*4b90*/  @!P4 FMUL R162, R162, R162 ;  /* 0x000000a2a2a2c220 */ /* 0x008fe20000400000 */
[----:B------:R-:W-:-:S03]  /*4ba0*/  @!P2 FMUL R44, R44, 0.5 ;  /* 0x3f0000002c2ca820 */ /* 0x000fc60000400000 */
[----:B------:R-:W-:Y:S01]  /*4bb0*/  FSETP.GEU.AND P4, PT, R48, -126, PT ;  /* 0xc2fc00003000780b */ /* 0x000fe20003f8e000 */
[----:B------:R-:W3:Y:S01]  /*4bc0*/  LDC R21, c[0x0][0x604] ;  /* 0x00018100ff157b82 */ /* 0x000ee20000000800 */
[----:B------:R-:W5:Y:S01]  /*4bd0*/  MUFU.EX2 R37, R37 ;  /* 0x0000002500257308 */ /* 0x000f620000000800 */
[----:B-1----:R-:W-:Y:S01]  /*4be0*/  FFMA R52, R52, R27, -R2 ;  /* 0x0000001b34347223 */ /* 0x002fe20000000802 */
[----:B------:R-:W-:-:S04]  /*4bf0*/  @!P6 FMUL R3, R3, R3 ;  /* 0x000000030303e220 */ /* 0x000fc80000400000 */
[----:B------:R-:W-:Y:S01]  /*4c00*/  FSETP.GEU.AND P6, PT, R52, -126, PT ;  /* 0xc2fc00003400780b */ /* 0x000fe20003fce000 */
[--C-:B----4-:R-:W-:Y:S01]  /*4c10*/  FFMA R49, R49, R5, -R2.reuse ;  /* 0x0000000531317223 */ /* 0x110fe20000000802 */
[----:B------:R-:W1:Y:S01]  /*4c20*/  MUFU.EX2 R156, R41 ;  /* 0x00000029009c7308 */ /* 0x000e620000000800 */
[----:B------:R-:W-:Y:S01]  /*4c30*/  @!P3 FMUL R33, R33, R33 ;  /* 0x000000212121b220 */ /* 0x000fe20000400000 */
[----:B------:R-:W-:Y:S01]  /*4c40*/  FSETP.GEU.AND P3, PT, R45, -126, PT ;  /* 0xc2fc00002d00780b */ /* 0x000fe20003f6e000 */
[----:B------:R-:W4:Y:S01]  /*4c50*/  LDC R23, c[0x0][0x604] ;  /* 0x00018100ff177b82 */ /* 0x000f220000000800 */
[----:B------:R-:W-:Y:S01]  /*4c60*/  @!P4 FMUL R48, R48, 0.5 ;  /* 0x3f0000003030c820 */ /* 0x000fe20000400000 */
[----:B--2---:R-:W-:-:S03]  /*4c70*/  FFMA R2, R53, R19, -R2 ;  /* 0x0000001335027223 */ /* 0x004fc60000000802 */
[----:B------:R-:W2:Y:S01]  /*4c80*/  MUFU.EX2 R5, R44 ;  /* 0x0000002c00057308 */ /* 0x000ea20000000800 */
[----:B-----5:R-:W-:Y:S01]  /*4c90*/  @!P5 FMUL R37, R37, R37 ;  /* 0x000000252525d220 */ /* 0x020fe20000400000 */
[----:B------:R-:W-:Y:S01]  /*4ca0*/  FSETP.GEU.AND P5, PT, R49, -126, PT ;  /* 0xc2fc00003100780b */ /* 0x000fe20003fae000 */
[----:B------:R-:W5:Y:S01]  /*4cb0*/  LDC R27, c[0x0][0x604] ;  /* 0x00018100ff1b7b82 */ /* 0x000f620000000800 */
[----:B------:R-:W-:-:S03]  /*4cc0*/  @!P6 FMUL R52, R52, 0.5 ;  /* 0x3f0000003434e820 */ /* 0x000fc60000400000 */
[----:B------:R-:W-:Y:S01]  /*4cd0*/  @!P3 FMUL R45, R45, 0.5 ;  /* 0x3f0000002d2db820 */ /* 0x000fe20000400000 */
[----:B---3--:R-:W-:Y:S01]  /*4ce0*/  FFMA R46, R46, R21, -R4 ;  /* 0x000000152e2e7223 */ /* 0x008fe20000000804 */
[----:B-1----:R-:W-:Y:S01]  /*4cf0*/  @!P1 FMUL R156, R156, R156 ;  /* 0x0000009c9c9c9220 */ /* 0x002fe20000400000 */
[----:B------:R-:W-:Y:S01]  /*4d00*/  FSETP.GEU.AND P1, PT, R2, -126, PT ;  /* 0xc2fc00000200780b */ /* 0x000fe20003f2e000 */
[----:B------:R-:W1:Y:S01]  /*4d10*/  LDC R24, c[0x0][0x604] ;  /* 0x00018100ff187b82 */ /* 0x000e620000000800 */
[----:B------:R-:W3:Y:S01]  /*4d20*/  MUFU.EX2 R19, R48 ;  /* 0x0000003000137308 */ /* 0x000ee20000000800 */
[----:B------:R-:W-:Y:S01]  /*4d30*/  FADD R22, R25, R156 ;  /* 0x0000009c19167221 */ /* 0x000fe20000000000 */
[----:B------:R-:W-:Y:S01]  /*4d40*/  F2FP.F16.F32.PACK_AB R156, R156, R3 ;  /* 0x000000039c9c723e */ /* 0x000fe200000000ff */
[----:B------:R-:W-:Y:S01]  /*4d50*/  @!P5 FMUL R49, R49, 0.5 ;  /* 0x3f0000003131d820 */ /* 0x000fe20000400000 */
[----:B--2---:R-:W-:Y:S01]  /*4d60*/  @!P2 FMUL R5, R5, R5 ;  /* 0x000000050505a220 */ /* 0x004fe20000400000 */
[----:B------:R-:W-:-:S02]  /*4d70*/  FSETP.GEU.AND P2, PT, R46, -126, PT ;  /* 0xc2fc00002e00780b */ /* 0x000fc40003f4e000 */
[----:B------:R-:W2:Y:S01]  /*4d80*/  LDC R26, c[0x0][0x604] ;  /* 0x00018100ff1a7b82 */ /* 0x000ea20000000800 */
[----:B------:R-:W1:Y:S01]  /*4d90*/  MUFU.EX2 R21, R52 ;  /* 0x0000003400157308 */ /* 0x000e620000000800 */
[--C-:B----4-:R-:W-:Y:S01]  /*4da0*/  FFMA R50, R50, R23, -R4.reuse ;  /* 0x0000001732327223 */ /* 0x110fe20000000804 */
[----:B------:R-:W-:Y:S01]  /*4db0*/  FADD R23, R166, R5 ;  /* 0x00000005a6177221 */ /* 0x000fe20000000000 */
[----:B------:R-:W-:Y:S01]  /*4dc0*/  @!P1 FMUL R2, R2, 0.5 ;  /* 0x3f00000002029820 */ /* 0x000fe20000400000 */
[----:B------:R-:W-:Y:S01]  /*4dd0*/  F2FP.F16.F32.PACK_AB R166, R29, R166 ;  /* 0x000000a61da6723e */ /* 0x000fe200000000ff */
[----:B-----5:R-:W-:-:S03]  /*4de0*/  FFMA R54, R54, R27, -R4 ;  /* 0x0000001b36367223 */ /* 0x020fc60000000804 */
[----:B------:R-:W4:Y:S01]  /*4df0*/  MUFU.EX2 R158, R45 ;  /* 0x0000002d009e7308 */ /* 0x000f220000000800 */
[----:B---3--:R-:W-:Y:S01]  /*4e00*/  @!P4 FMUL R19, R19, R19 ;  /* 0x000000131313c220 */ /* 0x008fe20000400000 */
[----:B------:R-:W-:Y:S01]  /*4e10*/  FSETP.GEU.AND P4, PT, R50, -126, PT ;  /* 0xc2fc00003200780b */ /* 0x000fe20003f8e000 */
[----:B------:R-:W-:Y:S02]  /*4e20*/  @!P2 FMUL R46, R46, 0.5 ;  /* 0x3f0000002e2ea820 */ /* 0x000fe40000400000 */
[----:B------:R-:W-:Y:S01]  /*4e30*/  FADD R27, R160, R19 ;  /* 0x00000013a01b7221 */ /* 0x000fe20000000000 */
[----:B------:R-:W-:Y:S01]  /*4e40*/  F2FP.F16.F32.PACK_AB R160, R33, R160 ;  /* 0x000000a021a0723e */ /* 0x000fe200000000ff */
[--C-:B-1----:R-:W-:Y:S01]  /*4e50*/  FFMA R51, R51, R24, -R4.reuse ;  /* 0x0000001833337223 */ /* 0x102fe20000000804 */
[----:B------:R-:W1:Y:S01]  /*4e60*/  MUFU.EX2 R152, R49 ;  /* 0x0000003100987308 */ /* 0x000e620000000800 */
[----:B------:R-:W-:Y:S01]  /*4e70*/  @!P6 FMUL R21, R21, R21 ;  /* 0x000000151515e220 */ /* 0x000fe20000400000 */
[----:B------:R-:W-:Y:S01]  /*4e80*/  FSETP.GEU.AND P6, PT, R54, -126, PT ;  /* 0xc2fc00003600780b */ /* 0x000fe20003fce000 */
[----:B--2---:R-:W-:-:S05]  /*4e90*/  FFMA R4, R55, R26, -R4 ;  /* 0x0000001a37047223 */ /* 0x004fca0000000804 */
[----:B------:R2:W3:Y:S01]  /*4ea0*/  MUFU.EX2 R154, R2 ;  /* 0x00000002009a7308 */ /* 0x0004e20000000800 */
[----:B----4-:R-:W-:Y:S01]  /*4eb0*/  @!P3 FMUL R158, R158, R158 ;  /* 0x0000009e9e9eb220 */ /* 0x010fe20000400000 */
[----:B------:R-:W-:Y:S01]  /*4ec0*/  FSETP.GEU.AND P3, PT, R47, -126, PT ;  /* 0xc2fc00002f00780b */ /* 0x000fe20003f6e000 */
[----:B------:R-:W-:Y:S01]  /*4ed0*/  @!P4 FMUL R50, R50, 0.5 ;  /* 0x3f0000003232c820 */ /* 0x000fe20000400000 */
[----:B------:R-:W-:Y:S01]  /*4ee0*/  FADD R26, R162, R21 ;  /* 0x00000015a21a7221 */ /* 0x000fe20000000000 */
[----:B------:R-:W-:Y:S01]  /*4ef0*/  FADD R24, R29, R158 ;  /* 0x0000009e1d187221 */ /* 0x000fe20000000000 */
[----:B------:R-:W-:Y:S01]  /*4f00*/  F2FP.F16.F32.PACK_AB R162, R37, R162 ;  /* 0x000000a225a2723e */ /* 0x000fe200000000ff */
[----:B------:R-:W-:Y:S01]  /*4f10*/  @!P6 FMUL R54, R54, 0.5 ;  /* 0x3f0000003636e820 */ /* 0x000fe20000400000 */
[----:B------:R-:W4:Y:S01]  /*4f20*/  MUFU.EX2 R46, R46 ;  /* 0x0000002e002e7308 */ /* 0x000f220000000800 */
[----:B-1----:R-:W-:Y:S01]  /*4f30*/  @!P5 FMUL R152, R152, R152 ;  /* 0x000000989898d220 */ /* 0x002fe20000400000 */
[----:B------:R-:W-:Y:S01]  /*4f40*/  FSETP.GEU.AND P5, PT, R51, -126, PT ;  /* 0xc2fc00003300780b */ /* 0x000fe20003fae000 */
[----:B--2---:R-:W-:Y:S01]  /*4f50*/  FADD R2, R164, R3 ;  /* 0x00000003a4027221 */ /* 0x004fe20000000000 */
[----:B------:R-:W-:Y:S01]  /*4f60*/  FADD R23, R23, R26 ;  /* 0x0000001a17177221 */ /* 0x000fe20000000000 */
[----:B------:R-:W-:Y:S01]  /*4f70*/  FADD R31, R33, R152 ;  /* 0x00000098211f7221 */ /* 0x000fe20000000000 */
[----:B------:R-:W-:Y:S01]  /*4f80*/  F2FP.F16.F32.PACK_AB R164, R25, R164 ;  /* 0x000000a419a4723e */ /* 0x000fe200000000ff */
[----:B------:R-:W-:Y:S01]  /*4f90*/  @!P3 FMUL R47, R47, 0.5 ;  /* 0x3f0000002f2fb820 */ /* 0x000fe20000400000 */
[----:B------:R-:W1:Y:S01]  /*4fa0*/  MUFU.EX2 R50, R50 ;  /* 0x0000003200327308 */ /* 0x000e620000000800 */
[----:B---3--:R-:W-:Y:S01]  /*4fb0*/  @!P1 FMUL R154, R154, R154 ;  /* 0x0000009a9a9a9220 */ /* 0x008fe20000400000 */
[----:B------:R-:W-:Y:S01]  /*4fc0*/  FSETP.GEU.AND P1, PT, R4, -126, PT ;  /* 0xc2fc00000400780b */ /* 0x000fe20003f2e000 */
[----:B------:R-:W-:Y:S01]  /*4fd0*/  FADD R2, R2, R27 ;  /* 0x0000001b02027221 */ /* 0x000fe20000000000 */
[----:B------:R-:W-:Y:S01]  /*4fe0*/  FADD R22, R22, R31 ;  /* 0x0000001f16167221 */ /* 0x000fe20000000000 */
[----:B------:R-:W-:Y:S01]  /*4ff0*/  FADD R35, R37, R154 ;  /* 0x0000009a25237221 */ /* 0x000fe20000000000 */
[----:B------:R-:W-:Y:S01]  /*5000*/  F2FP.F16.F32.PACK_AB R158, R158, R5 ;  /* 0x000000059e9e723e */ /* 0x000fe200000000ff */
[----:B------:R-:W-:Y:S01]  /*5010*/  @!P5 FMUL R51, R51, 0.5 ;  /* 0x3f0000003333d820 */ /* 0x000fe20000400000 */
[----:B------:R-:W2:Y:S01]  /*5020*/  MUFU.EX2 R159, R47 ;  /* 0x0000002f009f7308 */ /* 0x000ea20000000800 */
[----:B----4-:R-:W-:Y:S01]  /*5030*/  @!P2 FMUL R46, R46, R46 ;  /* 0x0000002e2e2ea220 */ /* 0x010fe20000400000 */
[----:B------:R-:W-:Y:S01]  /*5040*/  FADD R35, R24, R35 ;  /* 0x0000002318237221 */ /* 0x000fe20000000000 */
[----:B------:R-:W-:Y:S01]  /*5050*/  FADD R24, R10, R157 ;  /* 0x0000009d0a187221 */ /* 0x000fe20000000000 */
[----:B------:R-:W-:Y:S01]  /*5060*/  FADD R2, R2, R23 ;  /* 0x0000001702027221 */ /* 0x000fe20000000000 */
[----:B------:R-:W-:Y:S01]  /*5070*/  FADD R26, R167, R46 ;  /* 0x0000002ea71a7221 */ /* 0x000fe20000000000 */
[----:B------:R-:W-:Y:S01]  /*5080*/  FADD R35, R22, R35 ;  /* 0x0000002316237221 */ /* 0x000fe20000000000 */
[----:B------:R-:W-:Y:S01]  /*5090*/  @!P1 FMUL R4, R4, 0.5 ;  /* 0x3f00000004049820 */ /* 0x000fe20000400000 */
[----:B------:R-:W3:Y:S01]  /*50a0*/  MUFU.EX2 R153, R51 ;  /* 0x0000003300997308 */ /* 0x000ee20000000800 */
[----:B-1----:R-:W-:Y:S01]  /*50b0*/  @!P4 FMUL R50, R50, R50 ;  /* 0x000000323232c220 */ /* 0x002fe20000400000 */
[----:B------:R-:W-:Y:S01]  /*50c0*/  FADD R198, R2, R35 ;  /* 0x0000002302c67221 */ /* 0x000fe20000000000 */
[----:B------:R-:W-:-:S02]  /*50d0*/  F2FP.F16.F32.PACK_AB R152, R152, R19 ;  /* 0x000000139898723e */ /* 0x000fc400000000ff */
[----:B------:R-:W-:Y:S01]  /*50e0*/  FADD R31, R161, R50 ;  /* 0x00000032a11f7221 */ /* 0x000fe20000000000 */
[----:B------:R-:W-:Y:S02]  /*50f0*/  F2FP.F16.F32.PACK_AB R154, R154, R21 ;  /* 0x000000159a9a723e */ /* 0x000fe400000000ff */
[----:B------:R-:W1:Y:S01]  /*5100*/  MUFU.EX2 R54, R54 ;  /* 0x0000003600367308 */ /* 0x000e620000000800 */
[----:B--2---:R-:W-:Y:S01]  /*5110*/  @!P3 FMUL R159, R159, R159 ;  /* 0x0000009f9f9fb220 */ /* 0x004fe20000400000 */
[----:B------:R-:W-:Y:S02]  /*5120*/  F2FP.F16.F32.PACK_AB R167, R16, R167 ;  /* 0x000000a710a7723e */ /* 0x000fe400000000ff */
[----:B------:R-:W-:Y:S01]  /*5130*/  F2FP.F16.F32.PACK_AB R161, R18, R161 ;  /* 0x000000a112a1723e */ /* 0x000fe200000000ff */
[----:B------:R-:W-:Y:S01]  /*5140*/  FADD R27, R16, R159 ;  /* 0x0000009f101b7221 */ /* 0x000fe20000000000 */
[----:B------:R-:W-:Y:S02]  /*5150*/  F2FP.F16.F32.PACK_AB R157, R157, R42 ;  /* 0x0000002a9d9d723e */ /* 0x000fe400000000ff */
[----:B------:R2:W4:Y:S01]  /*5160*/  MUFU.EX2 R155, R4 ;  /* 0x00000004009b7308 */ /* 0x0005220000000800 */
[----:B---3--:R-:W-:Y:S01]  /*5170*/  @!P5 FMUL R153, R153, R153 ;  /* 0x000000999999d220 */ /* 0x008fe20000400000 */
[----:B------:R-:W-:-:S02]  /*5180*/  F2FP.F16.F32.PACK_AB R159, R159, R46 ;  /* 0x0000002e9f9f723e */ /* 0x000fc400000000ff */
[----:B------:R-:W-:Y:S01]  /*5190*/  SHF.L.U32 R3, RZ, 0x1f, RZ ;  /* 0x0000001fff037819 */ /* 0x000fe200000006ff */
[----:B------:R-:W-:Y:S01]  /*51a0*/  FADD R39, R18, R153 ;  /* 0x0000009912277221 */ /* 0x000fe20000000000 */
[----:B------:R-:W-:Y:S01]  /*51b0*/  F2FP.F16.F32.PACK_AB R153, R153, R50 ;  /* 0x000000329999723e */ /* 0x000fe200000000ff */
[----:B-1----:R-:W-:Y:S01]  /*51c0*/  @!P6 FMUL R54, R54, R54 ;  /* 0x000000363636e220 */ /* 0x002fe20000400000 */
[----:B--2---:R-:W-:Y:S01]  /*51d0*/  FADD R4, R165, R42 ;  /* 0x0000002aa5047221 */ /* 0x004fe20000000000 */
[----:B------:R-:W-:Y:S01]  /*51e0*/  FADD R24, R24, R39 ;  /* 0x0000002718187221 */ /* 0x000fe20000000000 */
[----:B------:R-:W-:Y:S01]  /*51f0*/  F2FP.F16.F32.PACK_AB R165, R10, R165 ;  /* 0x000000a50aa5723e */ /* 0x000fe200000000ff */
[----:B------:R-:W-:Y:S01]  /*5200*/  FADD R41, R163, R54 ;  /* 0x00000036a3297221 */ /* 0x000fe20000000000 */
[----:B------:R-:W-:Y:S01]  /*5210*/  FADD R4, R4, R31 ;  /* 0x0000001f04047221 */ /* 0x000fe20000000000 */
[----:B------:R-:W-:Y:S01]  /*5220*/  F2FP.F16.F32.PACK_AB R163, R20, R163 ;  /* 0x000000a314a3723e */ /* 0x000fe200000000ff */
[----:B------:R-:W-:-:S02]  /*5230*/  IMAD.MOV.U32 R10, RZ, RZ, 0x2 ;  /* 0x00000002ff0a7424 */ /* 0x000fc400078e00ff */
[----:B----4-:R-:W-:Y:S01]  /*5240*/  @!P1 FMUL R155, R155, R155 ;  /* 0x0000009b9b9b9220 */ /* 0x010fe20000400000 */
[----:B------:R-:W-:-:S03]  /*5250*/  FADD R41, R26, R41 ;  /* 0x000000291a297221 */ /* 0x000fc60000000000 */
[----:B------:R-:W-:Y:S01]  /*5260*/  FADD R28, R20, R155 ;  /* 0x0000009b141c7221 */ /* 0x000fe20000000000 */
[----:B------:R-:W-:Y:S01]  /*5270*/  FADD R4, R4, R41 ;  /* 0x0000002904047221 */ /* 0x000fe20000000000 */
[----:B------:R-:W-:Y:S02]  /*5280*/  F2FP.F16.F32.PACK_AB R155, R155, R54 ;  /* 0x000000369b9b723e */ /* 0x000fe400000000ff */
[----:B------:R-:W-:-:S04]  /*5290*/  FADD R27, R27, R28 ;  /* 0x0000001c1b1b7221 */ /* 0x000fc80000000000 */
[----:B------:R-:W-:-:S04]  /*52a0*/  FADD R27, R24, R27 ;  /* 0x0000001b181b7221 */ /* 0x000fc80000000000 */
[----:B------:R-:W-:-:S07]  /*52b0*/  FADD R199, R4, R27 ;  /* 0x0000001b04c77221 */ /* 0x000fce0000000000 */
.L_x_23:
[----:B-1----:R1:W2:Y:S02]  /*52c0*/  SYNCS.PHASECHK.TRANS64.TRYWAIT P1, [R252+URZ+0x50008], R3 ;  /* 0x05000803fc0075a7 */ /* 0x0022a4000802017f */
[----:B--2---:R-:W-:Y:S05]  /*52d0*/  @!P1 NANOSLEEP.SYNCS 0x989680 ;  /* 0x009896800000995d */ /* 0x004fea0003900000 */
[----:B------:R-:W2:Y:S02]  /*52e0*/  @!P1 SYNCS.PHASECHK.TRANS64 P1, [R252+URZ+0x50008], R3 ;  /* 0x05000803fc0095a7 */ /* 0x000ea4000802007f */
[----:B--2---:R-:W-:Y:S05]  /*52f0*/  @!P1 BRA `(.L_x_23) ;  /* 0xfffffffc00f09947 */ /* 0x004fea000383ffff */
[----:B------:R-:W-:Y:S01]  /*5300*/  LOP3.LUT R4, R0, 0x2000000, RZ, 0xfc, !PT ;  /* 0x0200000000047812 */ /* 0x000fe200078efcff */
[----:B------:R-:W-:Y:S01]  /*5310*/  STL [R1+0x548], R152 ;  /* 0x0005489801007387 */ /* 0x000fe20000100800 */
[----:B------:R-:W-:Y:S02]  /*5320*/  UMOV UR7, 0x40000040 ;  /* 0x4000004000077882 */ /* 0x000fe40000000000 */
[----:B------:R-:W-:Y:S01]  /*5330*/  IADD3 R0, R4, 0x1000, RZ ;  /* 0x0000100004007810 */ /* 0x000fe20007ffe0ff */
[----:B------:R-:W-:Y:S03]  /*5340*/  STL [R1+0x544], R153 ;  /* 0x0005449901007387 */ /* 0x000fe60000100800 */
[----:B------:R-:W-:Y:S01]  /*5350*/  R2UR UR6, R0 ;  /* 0x00000000000672ca */ /* 0x000fe200000e0000 */
[----:B------:R-:W-:Y:S04]  /*5360*/  STL [R1+0x540], R154 ;  /* 0x0005409a01007387 */ /* 0x000fe80000100800 */
[----:B------:R2:W-:Y:S04]  /*5370*/  STL [R1+0x53c], R155 ;  /* 0x00053c9b01007387 */ /* 0x0005e80000100800 */
[----:B------:R3:W-:Y:S04]  /*5380*/  STL [R1+0x538], R252 ;  /* 0x000538fc01007387 */ /* 0x0007e80000100800 */
[----:B------:R-:W-:Y:S01]  /*5390*/  STL [R1+0x534], R197 ;  /* 0x000534c501007387 */ /* 0x000fe20000100800 */
[----:B--2---:R-:W-:-:S03]  /*53a0*/  WARPGROUP.ARRIVE ;  /* 0x00000000000079c5 */ /* 0x004fc60000000000 */
[----:B------:R-:W-:Y:S03]  /*53b0*/  STL [R1+0x530], R6 ;  /* 0x0005300601007387 */ /* 0x000fe60000100800 */
[----:B------:R-:W-:Y:S01]  /*53c0*/  HGMMA.64x256x16.F32 R28, R164, gdesc[UR4].tnspB, RZ, !UPT, gsb0 ;  /* 0x43e00004a41c7df0 */ /* 0x000fe2000c0008ff */
[----:B------:R2:W-:Y:S04]  /*53d0*/  STL [R1+0x52c], R251 ;  /* 0x00052cfb01007387 */ /* 0x0005e80000100800 */
        /* <DEDUP_REMOVED lines=16> */
[----:B------:R-:W-:Y:S04]  /*54e0*/  STL [R1+0x4e8], R234 ;  /* 0x0004e8ea01007387 */ /* 0x000fe80000100800 */
        /* <DEDUP_REMOVED lines=48> */
[----:B------:R-:W-:Y:S01]  /*57f0*/  STL [R1+0x210], R4 ;  /* 0x0002100401007387 */ /* 0x000fe20000100800 */
[----:B------:R-:W-:-:S03]  /*5800*/  WARPGROUP.DEPBAR.LE gsb0, 0x0 ;  /* 0x00008000000079c5 */ /* 0x000fc60000010000 */
[----:B------:R-:W-:Y:S01]  /*5810*/  STL.64 [R1], R28 ;  /* 0x0000001c01007387 */ /* 0x000fe20000100a00 */
[C---:B------:R-:W-:Y:S01]  /*5820*/  IADD3 R0, R4.reuse, 0x1800, RZ ;  /* 0x0000180004007810 */ /* 0x040fe20007ffe0ff */
[C---:B------:R-:W-:Y:S01]  /*5830*/  VIADD R2, R4.reuse, 0x1080 ;  /* 0x0000108004027836 */ /* 0x040fe20000000000 */
[----:B------:R-:W-:Y:S01]  /*5840*/  MOV R25, R46 ;  /* 0x0000002e00197202 */ /* 0x000fe20000000f00 */
[----:B------:R-:W-:Y:S01]  /*5850*/  STL.64 [R1+0x8], R30 ;  /* 0x0000081e01007387 */ /* 0x000fe20000100a00 */
[----:B------:R-:W-:Y:S01]  /*5860*/  IMAD.MOV.U32 R26, RZ, RZ, R47 ;  /* 0x000000ffff1a7224 */ /* 0x000fe200078e002f */
[----:B-1----:R-:W-:Y:S01]  /*5870*/  IADD3 R3, R4, 0x1880, RZ ;  /* 0x0000188004037810 */ /* 0x002fe20007ffe0ff */
[----:B------:R-:W-:Y:S01]  /*5880*/  IMAD.MOV.U32 R24, RZ, RZ, R45 ;  /* 0x000000ffff187224 */ /* 0x000fe200078e002d */
[----:B------:R-:W-:Y:S01]  /*5890*/  STL.64 [R1+0x10], R32 ;  /* 0x0000102001007387 */ /* 0x000fe20000100a00 */
[----:B---3--:R-:W-:Y:S01]  /*58a0*/  MOV R252, R48 ;  /* 0x0000003000fc7202 */ /* 0x008fe20000000f00 */
[----:B--2---:R-:W-:Y:S01]  /*58b0*/  IMAD.MOV.U32 R251, RZ, RZ, R49 ;  /* 0x000000fffffb7224 */ /* 0x004fe200078e0031 */
[----:B----4-:R-:W-:Y:S01]  /*58c0*/  MOV R250, R50 ;  /* 0x0000003200fa7202 */ /* 0x010fe20000000f00 */
[----:B------:R-:W-:Y:S01]  /*58d0*/  STL.64 [R1+0x18], R34 ;  /* 0x0000182201007387 */ /* 0x000fe20000100a00 */
[----:B------:R-:W-:Y:S01]  /*58e0*/  IMAD.MOV.U32 R249, RZ, RZ, R51 ;  /* 0x000000fffff97224 */ /* 0x000fe200078e0033 */
[----:B------:R-:W-:Y:S01]  /*58f0*/  MOV R248, R52 ;  /* 0x0000003400f87202 */ /* 0x000fe20000000f00 */
[----:B------:R-:W-:Y:S01]  /*5900*/  IMAD.MOV.U32 R247, RZ, RZ, R53 ;  /* 0x000000fffff77224 */ /* 0x000fe200078e0035 */
[----:B------:R-:W-:Y:S01]  /*5910*/  STL.64 [R1+0x20], R36 ;  /* 0x0000202401007387 */ /* 0x000fe20000100a00 */
[----:B------:R-:W-:Y:S01]  /*5920*/  MOV R246, R54 ;  /* 0x0000003600f67202 */ /* 0x000fe20000000f00 */
[----:B------:R-:W-:Y:S01]  /*5930*/  IMAD.MOV.U32 R245, RZ, RZ, R55 ;  /* 0x000000fffff57224 */ /* 0x000fe200078e0037 */
[----:B------:R-:W-:Y:S01]  /*5940*/  MOV R244, R56 ;  /* 0x0000003800f47202 */ /* 0x000fe20000000f00 */
        /* <DEDUP_REMOVED lines=12> */
[----:B------:R-:W-:Y:S01]  /*5a10*/  STL [R1+0x40], R44 ;  /* 0x0000402c01007387 */ /* 0x000fe20000100800 */
[----:B------:R-:W-:Y:S01]  /*5a20*/  R2UR UR8, R0 ;  /* 0x00000000000872ca */ /* 0x000fe200000e0000 */
[----:B------:R-:W-:Y:S01]  /*5a30*/  IMAD.MOV.U32 R233, RZ, RZ, R67 ;  /* 0x000000ffffe97224 */ /* 0x000fe200078e0043 */
[----:B------:R-:W-:Y:S01]  /*5a40*/  MOV R234, R66 ;  /* 0x0000004200ea7202 */ /* 0x000fe20000000f00 */
        /* <DEDUP_REMOVED lines=25> */
[----:B------:R-:W-:Y:S01]  /*5be0*/  R2UR UR7, R2 ;  /* 0x00000000020772ca */ /* 0x000fe200000e0000 */
[----:B------:R-:W-:Y:S01]  /*5bf0*/  IMAD.MOV.U32 R213, RZ, RZ, R87 ;  /* 0x000000ffffd57224 */ /* 0x000fe200078e0057 */
[----:B------:R-:W-:Y:S01]  /*5c00*/  MOV R214, R86 ;  /* 0x0000005600d67202 */ /* 0x000fe20000000f00 */
[----:B------:R-:W-:Y:S01]  /*5c10*/  STL.64 [R1+0x1e0], R148 ;  /* 0x0001e09401007387 */ /* 0x000fe20000100a00 */
        /* <DEDUP_REMOVED lines=11> */
[----:B------:R1:W-:Y:S01]  /*5cd0*/  STL.64 [R1+0x1f8], R154 ;  /* 0x0001f89a01007387 */ /* 0x0003e20000100a00 */
[----:B------:R-:W-:Y:S01]  /*5ce0*/  MOV R204, R96 ;  /* 0x0000006000cc7202 */ /* 0x000fe20000000f00 */
[----:B------:R-:W-:Y:S01]  /*5cf0*/  IMAD.MOV.U32 R203, RZ, RZ, R97 ;  /* 0x000000ffffcb7224 */ /* 0x000fe200078e0061 */
        /* <DEDUP_REMOVED lines=35> */
[----:B-1----:R-:W-:Y:S01]  /*5f30*/  IMAD.MOV.U32 R155, RZ, RZ, R133 ;  /* 0x000000ffff9b7224 */ /* 0x002fe200078e0085 */
[----:B------:R-:W-:Y:S01]  /*5f40*/  MOV R2, R25 ;  /* 0x0000001900027202 */ /* 0x000fe20000000f00 */
[----:B------:R-:W-:Y:S01]  /*5f50*/  IMAD.MOV.U32 R0, RZ, RZ, R26 ;  /* 0x000000ffff007224 */ /* 0x000fe200078e001a */
[----:B------:R-:W-:Y:S01]  /*5f60*/  UMOV UR10, UR8 ;  /* 0x00000008000a7c82 */ /* 0x000fe20008000000 */
[----:B------:R-:W-:Y:S01]  /*5f70*/  IMAD.MOV.U32 R3, RZ, RZ, R24 ;  /* 0x000000ffff037224 */ /* 0x000fe200078e0018 */
[----:B------:R-:W-:Y:S01]  /*5f80*/  UMOV UR11, 0x40000040 ;  /* 0x40000040000b7882 */ /* 0x000fe20000000000 */
[----:B------:R-:W-:Y:S01]  /*5f90*/  WARPGROUP.ARRIVE ;  /* 0x00000000000079c5 */ /* 0x000fe20000000000 */
[----:B------:R-:W2:Y:S04]  /*5fa0*/  LDL.LU R154, [R1+0x1a8] ;  /* 0x0001a800019a7983 */ /* 0x000ea80000300800 */
[----:B------:R-:W3:Y:S01]  /*5fb0*/  LDL.LU R153, [R1+0x1ac] ;  /* 0x0001ac0001997983 */ /* 0x000ee20000300800 */
[----:B------:R-:W-:Y:S03]  /*5fc0*/  HGMMA.64x256x16.F32 R24, R164, gdesc[UR8].tnspB, RZ, !UPT, gsb0 ;  /* 0x43e00008a4187df0 */ /* 0x000fe6000c0008ff */
[----:B------:R-:W4:Y:S04]  /*5fd0*/  LDL.LU R152, [R1+0x1b0] ;  /* 0x0001b00001987983 */ /* 0x000f280000300800 */
        /* <DEDUP_REMOVED lines=19> */
[----:B------:R-:W-:Y:S04]  /*6110*/  STL.64 [R1+0x938], R158 ;  /* 0x0009389e01007387 */ /* 0x000fe80000100a00 */
[----:B------:R-:W-:Y:S01]  /*6120*/  STL.64 [R1+0x930], R156 ;  /* 0x0009309c01007387 */ /* 0x000fe20000100a00 */
[----:B------:R-:W-:-:S03]  /*6130*/  WARPGROUP.DEPBAR.LE gsb0, 0x0 ;  /* 0x00008000000079c5 */ /* 0x000fc60000010000 */
[----:B------:R-:W-:Y:S04]  /*6140*/  STL.64 [R1+0x928], R150 ;  /* 0x0009289601007387 */ /* 0x000fe80000100a00 */
        /* <DEDUP_REMOVED lines=58> */
[----:B------:R1:W-:Y:S04]  /*64f0*/  STL.64 [R1+0x750], R32 ;  /* 0x0007502001007387 */ /* 0x0003e80000100a00 */
[----:B-1----:R-:W4:Y:S04]  /*6500*/  LDL.LU R32, [R1] ;  /* 0x0000000001207983 */ /* 0x002f280000300800 */
        /* <DEDUP_REMOVED lines=15> */
[----:B------:R-:W4:Y:S01]  /*6600*/  LDL.LU R48, [R1+0x40] ;  /* 0x0000400001307983 */ /* 0x000f220000300800 */
[----:B------:R-:W-:Y:S01]  /*6610*/  MOV R137, R155 ;  /* 0x0000009b00897202 */ /* 0x000fe20000000f00 */
[----:B--2---:R-:W-:Y:S01]  /*6620*/  IMAD.MOV.U32 R138, RZ, RZ, R154 ;  /* 0x000000ffff8a7224 */ /* 0x004fe200078e009a */
[----:B---3--:R-:W-:Y:S01]  /*6630*/  MOV R139, R153 ;  /* 0x00000099008b7202 */ /* 0x008fe20000000f00 */
[----:B----4-:R-:W-:Y:S01]  /*6640*/  IMAD.MOV.U32 R140, RZ, RZ, R152 ;  /* 0x000000ffff8c7224 */ /* 0x010fe200078e0098 */
        /* <DEDUP_REMOVED lines=107> */
[----:B------:R-:W-:Y:S01]  /*6d00*/  UMOV UR10, UR7 ;  /* 0x00000007000a7c82 */ /* 0x000fe20008000000 */
[----:B------:R-:W-:-:S04]  /*6d10*/  UMOV UR11, 0x40000040 ;  /* 0x40000040000b7882 */ /* 0x000fc80000000000 */
[----:B------:R-:W-:-:S06]  /*6d20*/  WARPGROUP.ARRIVE ;  /* 0x00000000000079c5 */ /* 0x000fcc0000000000 */
[----:B------:R-:W-:Y:S03]  /*6d30*/  HGMMA.64x256x16.F32 R32, R160, gdesc[UR8].tnspB, R32, gsb0 ;  /* 0x43e00008a0207df0 */ /* 0x000fe60008000820 */
[----:B------:R-:W-:Y:S02]  /*6d40*/  WARPGROUP.DEPBAR.LE gsb0, 0x0 ;  /* 0x00008000000079c5 */ /* 0x000fe40000010000 */
[----:B------:R-:W-:Y:S04]  /*6d50*/  STL.64 [R1], R32 ;  /* 0x0000002001007387 */ /* 0x000fe80000100a00 */
        /* <DEDUP_REMOVED lines=63> */
[----:B-1----:R-:W2:Y:S04]  /*7150*/  LDL.LU.64 R158, [R1+0x938] ;  /* 0x00093800019e7983 */ /* 0x002ea80000300a00 */
[----:B------:R-:W2:Y:S04]  /*7160*/  LDL.LU.64 R156, [R1+0x930] ;  /* 0x00093000019c7983 */ /* 0x000ea80000300a00 */
[----:B------:R-:W3:Y:S04]  /*7170*/  LDL.LU.64 R150, [R1+0x928] ;  /* 0x0009280001967983 */ /* 0x000ee80000300a00 */
        /* <DEDUP_REMOVED lines=58> */
[----:B------:R-:W3:Y:S01]  /*7520*/  LDL.LU.64 R32, [R1+0x750] ;  /* 0x0007500001207983 */ /* 0x000ee20000300a00 */
[----:B------:R-:W-:Y:S01]  /*7530*/  UMOV UR7, 0x40000040 ;  /* 0x4000004000077882 */ /* 0x000fe20000000000 */
[----:B---3--:R-:W-:-:S06]  /*7540*/  WARPGROUP.ARRIVE ;  /* 0x00000000000079c5 */ /* 0x008fcc0000000000 */
[----:B------:R-:W-:Y:S03]  /*7550*/  HGMMA.64x256x16.F32 R24, R160, gdesc[UR4].tnspB, R24, gsb0 ;  /* 0x43e00004a0187df0 */ /* 0x000fe60008000818 */
[----:B------:R-:W-:Y:S02]  /*7560*/  WARPGROUP.DEPBAR.LE gsb0, 0x0 ;  /* 0x00008000000079c5 */ /* 0x000fe40000010000 */
        /* <DEDUP_REMOVED lines=64> */
[----:B-1----:R-:W2:Y:S04]  /*7970*/  LDL.LU.64 R24, [R1] ;  /* 0x0000000001187983 */ /* 0x002ea80000300a00 */
[----:B------:R-:W2:Y:S04]  /*7980*/  LDL.LU.64 R26, [R1+0x8] ;  /* 0x00000800011a7983 */ /* 0x000ea80000300a00 */
        /* <DEDUP_REMOVED lines=61> */
[----:B------:R-:W2:Y:S01]  /*7d60*/  LDL.LU.64 R150, [R1+0x1f8] ;  /* 0x0001f80001967983 */ /* 0x000ea20000300a00 */
[----:B------:R-:W-:Y:S01]  /*7d70*/  VIADD R0, R4, 0x1100 ;  /* 0x0000110004007836 */ /* 0x000fe20000000000 */
[----:B------:R-:W-:-:S04]  /*7d80*/  UMOV UR7, 0x40000040 ;  /* 0x4000004000077882 */ /* 0x000fc80000000000 */
[----:B------:R-:W-:Y:S01]  /*7d90*/  R2UR UR6, R0 ;  /* 0x00000000000672ca */ /* 0x000fe200000e0000 */
[----:B--2---:R-:W-:-:S12]  /*7da0*/  WARPGROUP.ARRIVE ;  /* 0x00000000000079c5 */ /* 0x004fd80000000000 */
[----:B------:R-:W-:Y:S03]  /*7db0*/  HGMMA.64x256x16.F32 R24, R156, gdesc[UR4].tnspB, R24, gsb0 ;  /* 0x43e000049c187df0 */ /* 0x000fe60008000818 */
[----:B------:R-:W-:Y:S02]  /*7dc0*/  WARPGROUP.DEPBAR.LE gsb0, 0x0 ;  /* 0x00008000000079c5 */ /* 0x000fe40000010000 */
[----:B------:R-:W-:Y:S01]  /*7dd0*/  STL.64 [R1], R24 ;  /* 0x0000001801007387 */ /* 0x000fe20000100a00 */
        /* <DEDUP_REMOVED lines=19> */
[----:B------:R-:W2:Y:S01]  /*7f10*/  LDL.LU.64 R150, [R1+0x748] ;  /* 0x0007480001967983 */ /* 0x000ea20000300a00 */
[----:B------:R-:W-:Y:S01]  /*7f20*/  IMAD.MOV.U32 R164, RZ, RZ, R137 ;  /* 0x000000ffffa47224 */ /* 0x000fe200078e0089 */
[----:B------:R-:W-:Y:S01]  /*7f30*/  MOV R167, R134 ;  /* 0x0000008600a77202 */ /* 0x000fe20000000f00 */
[----:B------:R-:W-:Y:S01]  /*7f40*/  IMAD.MOV.U32 R166, RZ, RZ, R135 ;  /* 0x000000ffffa67224 */ /* 0x000fe200078e0087 */
[----:B------:R-:W2:Y:S01]  /*7f50*/  LDL.LU.64 R148, [R1+0x740] ;  /* 0x0007400001947983 */ /* 0x000ea20000300a00 */
        /* <DEDUP_REMOVED lines=132> */
[----:B------:R-:W-:-:S03]  /*87a0*/  IMAD.MOV.U32 R153, RZ, RZ, R35 ;  /* 0x000000ffff997224 */ /* 0x000fc600078e0023 */
        /* <DEDUP_REMOVED lines=24> */
[----:B-1----:R-:W2:Y:S04]  /*8930*/  LDL.LU.64 R32, [R1+0x570] ;  /* 0x0005700001207983 */ /* 0x002ea80000300a00 */
[----:B------:R-:W2:Y:S04]  /*8940*/  LDL.LU.64 R30, [R1+0x568] ;  /* 0x00056800011e7983 */ /* 0x000ea80000300a00 */
[----:B------:R-:W2:Y:S04]  /*8950*/  LDL.LU.64 R28, [R1+0x560] ;  /* 0x00056000011c7983 */ /* 0x000ea80000300a00 */
[----:B------:R-:W2:Y:S04]  /*8960*/  LDL.LU.64 R26, [R1+0x558] ;  /* 0x00055800011a7983 */ /* 0x000ea80000300a00 */
[----:B------:R-:W2:Y:S01]  /*8970*/  LDL.LU.64 R24, [R1+0x550] ;  /* 0x0005500001187983 */ /* 0x000ea20000300a00 */
[----:B------:R-:W-:-:S04]  /*8980*/  IADD3 R0, R4, 0x1900, RZ ;  /* 0x0000190004007810 */ /* 0x000fc80007ffe0ff */
[----:B------:R-:W-:Y:S01]  /*8990*/  R2UR UR6, R0 ;  /* 0x00000000000672ca */ /* 0x000fe200000e0000 */
[----:B------:R-:W-:Y:S01]  /*89a0*/  UMOV UR7, 0x40000040 ;  /* 0x4000004000077882 */ /* 0x000fe20000000000 */
[----:B--2---:R-:W-:-:S11]  /*89b0*/  WARPGROUP.ARRIVE ;  /* 0x00000000000079c5 */ /* 0x004fd60000000000 */
        /* <DEDUP_REMOVED lines=61> */
[----:B------:R-:W-:Y:S04]  /*8d90*/  STL.64 [R1+0x248], R32 ;  /* 0x0002482001007387 */ /* 0x000fe80000100a00 */
[----:B------:R-:W-:Y:S04]  /*8da0*/  STL.64 [R1+0x240], R30 ;  /* 0x0002401e01007387 */ /* 0x000fe80000100a00 */
[----:B------:R-:W-:Y:S04]  /*8db0*/  STL.64 [R1+0x238], R28 ;  /* 0x0002381c01007387 */ /* 0x000fe80000100a00 */
[----:B------:R-:W-:Y:S04]  /*8dc0*/  STL.64 [R1+0x230], R26 ;  /* 0x0002301a01007387 */ /* 0x000fe80000100a00 */
[----:B------:R2:W-:Y:S01]  /*8dd0*/  STL.64 [R1+0x228], R24 ;  /* 0x0002281801007387 */ /* 0x0005e20000100a00 */
[----:B-1----:R-:W-:Y:S01]  /*8de0*/  IMAD.MOV.U32 R34, RZ, RZ, R152 ;  /* 0x000000ffff227224 */ /* 0x002fe200078e0098 */
[----:B------:R-:W-:-:S02]  /*8df0*/  MOV R35, R153 ;  /* 0x0000009900237202 */ /* 0x000fc40000000f00 */
[----:B--2---:R-:W2:Y:S04]  /*8e00*/  LDL.LU R24, [R1] ;  /* 0x0000000001187983 */ /* 0x004ea80000300800 */
[----:B------:R-:W2:Y:S04]  /*8e10*/  LDL.LU R25, [R1+0x4] ;  /* 0x0000040001197983 */ /* 0x000ea80000300800 */
[----:B------:R-:W2:Y:S04]  /*8e20*/  LDL.LU R26, [R1+0x8] ;  /* 0x00000800011a7983 */ /* 0x000ea80000300800 */
[----:B------:R-:W2:Y:S04]  /*8e30*/  LDL.LU R27, [R1+0xc] ;  /* 0x00000c00011b7983 */ /* 0x000ea80000300800 */
[----:B------:R-:W2:Y:S04]  /*8e40*/  LDL.LU R28, [R1+0x10] ;  /* 0x00001000011c7983 */ /* 0x000ea80000300800 */
[----:B------:R-:W2:Y:S04]  /*8e50*/  LDL.LU R29, [R1+0x14] ;  /* 0x00001400011d7983 */ /* 0x000ea80000300800 */
[----:B------:R-:W2:Y:S04]  /*8e60*/  LDL.LU R30, [R1+0x18] ;  /* 0x00001800011e7983 */ /* 0x000ea80000300800 */
[----:B------:R-:W2:Y:S01]  /*8e70*/  LDL.LU R31, [R1+0x1c] ;  /* 0x00001c00011f7983 */ /* 0x000ea20000300800 */
[----:B------:R-:W-:-:S03]  /*8e80*/  IMAD.MOV.U32 R36, RZ, RZ, R154 ;  /* 0x000000ffff247224 */ /* 0x000fc600078e009a */
[----:B------:R-:W2:Y:S01]  /*8e90*/  LDL.LU R32, [R1+0x20] ;  /* 0x0000200001207983 */ /* 0x000ea20000300800 */
[----:B------:R-:W-:-:S03]  /*8ea0*/  MOV R37, R155 ;  /* 0x0000009b00257202 */ /* 0x000fc60000000f00 */
[----:B------:R-:W2:Y:S04]  /*8eb0*/  LDL.LU R33, [R1+0x24] ;  /* 0x0000240001217983 */ /* 0x000ea80000300800 */
[----:B------:R-:W2:Y:S04]  /*8ec0*/  LDL.LU R152, [R1+0x548] ;  /* 0x0005480001987983 */ /* 0x000ea80000300800 */
[----:B------:R-:W2:Y:S04]  /*8ed0*/  LDL.LU R153, [R1+0x544] ;  /* 0x0005440001997983 */ /* 0x000ea80000300800 */
[----:B------:R-:W2:Y:S04]  /*8ee0*/  LDL.LU R154, [R1+0x540] ;  /* 0x00054000019a7983 */ /* 0x000ea80000300800 */
[----:B------:R-:W2:Y:S01]  /*8ef0*/  LDL.LU R155, [R1+0x53c] ;  /* 0x00053c00019b7983 */ /* 0x000ea20000300800 */
[----:B------:R-:W-:Y:S01]  /*8f00*/  VIADD R0, R4, 0x1180 ;  /* 0x0000118004007836 */ /* 0x000fe20000000000 */
[----:B------:R-:W-:Y:S01]  /*8f10*/  MOV R39, R197 ;  /* 0x000000c500277202 */ /* 0x000fe20000000f00 */
[----:B------:R-:W-:Y:S01]  /*8f20*/  IMAD.MOV.U32 R38, RZ, RZ, R252 ;  /* 0x000000ffff267224 */ /* 0x000fe200078e00fc */
[----:B------:R-:W-:Y:S01]  /*8f30*/  MOV R41, R251 ;  /* 0x000000fb00297202 */ /* 0x000fe20000000f00 */
[----:B------:R-:W-:Y:S01]  /*8f40*/  IMAD.MOV.U32 R40, RZ, RZ, R6 ;  /* 0x000000ffff287224 */ /* 0x000fe200078e0006 */
[----:B------:R-:W-:Y:S01]  /*8f50*/  R2UR UR6, R0 ;  /* 0x00000000000672ca */ /* 0x000fe200000e0000 */
        /* <DEDUP_REMOVED lines=110> */
[----:B------:R-:W-:Y:S01]  /*9640*/  UMOV UR7, 0x40000040 ;  /* 0x4000004000077882 */ /* 0x000fe20000000000 */
[----:B------:R-:W3:Y:S04]  /*9650*/  LDL.LU R252, [R1+0x538] ;  /* 0x0005380001fc7983 */ /* 0x000ee80000300800 */
[----:B------:R-:W4:Y:S04]  /*9660*/  LDL.LU R197, [R1+0x534] ;  /* 0x0005340001c57983 */ /* 0x000f280000300800 */
[----:B------:R-:W4:Y:S04]  /*9670*/  LDL.LU R6, [R1+0x530] ;  /* 0x0005300001067983 */ /* 0x000f280000300800 */
[----:B------:R1:W5:Y:S04]  /*9680*/  LDL.LU R251, [R1+0x52c] ;  /* 0x00052c0001fb7983 */ /* 0x0003680000300800 */
        /* <DEDUP_REMOVED lines=41> */
[----:B------:R1:W5:Y:S01]  /*9920*/  LDL.LU R209, [R1+0x484] ;  /* 0x0004840001d17983 */ /* 0x0003620000300800 */
[----:B--2---:R-:W-:-:S03]  /*9930*/  WARPGROUP.ARRIVE ;  /* 0x00000000000079c5 */ /* 0x004fc60000000000 */
[----:B------:R1:W5:Y:S03]  /*9940*/  LDL.LU R208, [R1+0x480] ;  /* 0x0004800001d07983 */ /* 0x0003660000300800 */
[----:B------:R-:W-:Y:S01]  /*9950*/  HGMMA.64x256x16.F32 R24, R152, gdesc[UR4].tnspB, R24, gsb0 ;  /* 0x43e0000498187df0 */ /* 0x000fe20008000818 */
        /* <DEDUP_REMOVED lines=22> */
[----:B------:R-:W-:-:S03]  /*9ac0*/  WARPGROUP.DEPBAR.LE gsb0, 0x0 ;  /* 0x00008000000079c5 */ /* 0x000fc60000010000 */
        /* <DEDUP_REMOVED lines=64> */
[----:B--2---:R-:W2:Y:S04]  /*9ed0*/  LDL.LU.64 R150, [R1+0x420] ;  /* 0x0004200001967983 */ /* 0x004ea80000300a00 */
        /* <DEDUP_REMOVED lines=63> */
[----:B------:R-:W-:-:S04]  /*a2d0*/  IADD3 R0, R4, 0x1980, RZ ;  /* 0x0000198004007810 */ /* 0x000fc80007ffe0ff */
[----:B------:R-:W-:Y:S01]  /*a2e0*/  R2UR UR6, R0 ;  /* 0x00000000000672ca */ /* 0x000fe200000e0000 */
[----:B------:R-:W-:Y:S01]  /*a2f0*/  UMOV UR7, 0x40000040 ;  /* 0x4000004000077882 */ /* 0x000fe20000000000 */
[----:B---3--:R-:W-:-:S05]  /*a300*/  VIADD R2, R252, 0x50020 ;  /* 0x00050020fc027836 */ /* 0x008fca0000000000 */
[----:B------:R1:W-:Y:S01]  /*a310*/  STL [R1+0x214], R2 ;  /* 0x0002140201007387 */ /* 0x0003e20000100800 */
[C---:B----4-:R-:W-:Y:S02]  /*a320*/  ISETP.GE.AND P1, PT, R197.reuse, 0x3, PT ;  /* 0x00000003c500780c */ /* 0x050fe40003f26270 */
[----:B------:R-:W-:Y:S01]  /*a330*/  PRMT R0, RZ, 0x654, R2 ;  /* 0x00000654ff007816 */ /* 0x000fe20000000002 */
[----:B------:R-:W-:Y:S01]  /*a340*/  VIADD R197, R197, 0xffffffff ;  /* 0xffffffffc5c57836 */ /* 0x000fe20000000000 */
[----:B------:R-:W-:Y:S01]  /*a350*/  IADD3 R6, R6, 0x40, RZ ;  /* 0x0000004006067810 */ /* 0x000fe20007ffe0ff */
[----:B--2---:R-:W-:-:S06]  /*a360*/  WARPGROUP.ARRIVE ;  /* 0x00000000000079c5 */ /* 0x004fcc0000000000 */
[----:B------:R-:W-:Y:S03]  /*a370*/  HGMMA.64x256x16.F32 R24, R152, gdesc[UR4].tnspB, R24, gsb0 ;  /* 0x43e0000498187df0 */ /* 0x000fe60008000818 */
[----:B------:R-:W-:Y:S02]  /*a380*/  WARPGROUP.DEPBAR.LE gsb0, 0x0 ;  /* 0x00008000000079c5 */ /* 0x000fe40000010000 */
[----:B------:R1:W-:Y:S01]  /*a390*/  SYNCS.ARRIVE.TRANS64.RED.A1T0 RZ, [R0+URZ], RZ ;  /* 0x000000ff00ff79a7 */ /* 0x0003e2000810043f */
[----:B------:R-:W-:Y:S05]  /*a3a0*/  @!P1 BRA `(.L_x_24) ;  /* 0x000000bc00609947 */ /* 0x000fea0003800000 */
[----:B------:R-:W2:Y:S01]  /*a3b0*/  LDC.64 R192, c[0x0][0x198] ;  /* 0x00006600ffc07b82 */ /* 0x000ea20000000a00 */
[----:B-----5:R-:W-:Y:S01]  /*a3c0*/  MOV R4, R14 ;  /* 0x0000000e00047202 */ /* 0x020fe20000000f00 */
[----:B------:R-:W-:Y:S01]  /*a3d0*/  IMAD.MOV.U32 R3, RZ, RZ, R15 ;  /* 0x000000ffff037224 */ /* 0x000fe200078e000f */
[----:B------:R-:W-:Y:S01]  /*a3e0*/  MOV R188, R197 ;  /* 0x000000c500bc7202 */ /* 0x000fe20000000f00 */
[----:B------:R-:W-:Y:S01]  /*a3f0*/  IMAD.MOV.U32 R10, RZ, RZ, 0x2 ;  /* 0x00000002ff0a7424 */ /* 0x000fe200078e00ff */
[----:B------:R-:W-:Y:S01]  /*a400*/  MOV R11, 0x1 ;  /* 0x00000001000b7802 */ /* 0x000fe20000000f00 */
[----:B------:R-:W-:-:S07]  /*a410*/  IMAD.MOV.U32 R17, RZ, RZ, RZ ;  /* 0x000000ffff117224 */ /* 0x000fce00078e00ff */
.L_x_36:
[----:B-1----:R-:W-:Y:S01]  /*a420*/  MOV R0, R188 ;  /* 0x000000bc00007202 */ /* 0x002fe20000000f00 */
[----:B------:R-:W-:Y:S01]  /*a430*/  VIADD R188, R188, 0xffffffff ;  /* 0xffffffffbcbc7836 */ /* 0x000fe20000000000 */
[----:B------:R-:W-:Y:S02]  /*a440*/  SHF.L.U32 R2, R17, 0x1f, RZ ;  /* 0x0000001f11027819 */ /* 0x000fe400000006ff */
[----:B------:R-:W-:Y:S02]  /*a450*/  ISETP.GT.AND P1, PT, R0, 0x2, PT ;  /* 0x000000020000780c */ /* 0x000fe40003f24270 */
[----:B------:R-:W-:-:S11]  /*a460*/  LEA R0, R10, R252, 0x3 ;  /* 0x000000fc0a007211 */ /* 0x000fd600078e18ff */
.L_x_25:
[----:B-1----:R1:W3:Y:S02]  /*a470*/  SYNCS.PHASECHK.TRANS64.TRYWAIT P2, [R0+URZ+0x50000], R2 ;  /* 0x05000002000075a7 */ /* 0x0022e4000804017f */
[----:B---3--:R-:W-:Y:S05]  /*a480*/  @!P2 NANOSLEEP.SYNCS 0x989680 ;  /* 0x009896800000a95d */ /* 0x008fea0003900000 */
[----:B------:R-:W3:Y:S02]  /*a490*/  @!P2 SYNCS.PHASECHK.TRANS64 P2, [R0+URZ+0x50000], R2 ;  /* 0x050000020000a5a7 */ /* 0x000ee4000804007f */
[----:B---3--:R-:W-:Y:S05]  /*a4a0*/  @!P2 BRA `(.L_x_25) ;  /* 0xfffffffc00f0a947 */ /* 0x008fea000383ffff */
[----:B------:R-:W-:Y:S05]  /*a4b0*/  WARPSYNC.ALL ;  /* 0x0000000000007948 */ /* 0x000fea0003800000 */
[----:B------:R-:W3:Y:S04]  /*a4c0*/  LDL.64 R18, [R1+0x208] ;  /* 0x0002080001127983 */ /* 0x000ee80000100a00 */
[----:B------:R-:W4:Y:S01]  /*a4d0*/  LDL.64 R14, [R1+0x200] ;  /* 0x00020000010e7983 */ /* 0x000f220000100a00 */
[----:B-1----:R-:W-:Y:S01]  /*a4e0*/  IMAD R0, R10, 0x1000, R200 ;  /* 0x000010000a007824 */ /* 0x002fe200078e02c8 */
[----:B------:R-:W-:Y:S01]  /*a4f0*/  WARPGROUP.ARRIVE ;  /* 0x00000000000079c5 */ /* 0x000fe20000000000 */
[----:B------:R-:W-:Y:S01]  /*a500*/  UMOV UR19, 0x40000040 ;  /* 0x4000004000137882 */ /* 0x000fe20000000000 */
[----:B------:R-:W-:Y:S01]  /*a510*/  UMOV UR15, 0x40000040 ;  /* 0x40000040000f7882 */ /* 0x000fe20000000000 */
[----:B------:R-:W-:Y:S01]  /*a520*/  R2UR UR20, R250 ;  /* 0x00000000fa1472ca */ /* 0x000fe200000e0000 */
[----:B------:R-:W-:Y:S01]  /*a530*/  UMOV UR23, 0x40000040 ;  /* 0x4000004000177882 */ /* 0x000fe20000000000 */
[C---:B------:R-:W-:Y:S01]  /*a540*/  R2UR UR6, R0.reuse ;  /* 0x00000000000672ca */ /* 0x040fe200000e0000 */
[----:B------:R-:W-:Y:S01]  /*a550*/  UMOV UR11, 0x40000040 ;  /* 0x40000040000b7882 */ /* 0x000fe20000000000 */
[----:B------:R-:W-:Y:S01]  /*a560*/  IADD3 R2, R0, 0x2, RZ ;  /* 0x0000000200027810 */ /* 0x000fe20007ffe0ff */
[----:B------:R-:W-:Y:S01]  /*a570*/  UMOV UR27, 0x40000040 ;  /* 0x40000040001b7882 */ /* 0x000fe20000000000 */
[----:B------:R-:W-:Y:S01]  /*a580*/  R2UR UR21, R251 ;  /* 0x00000000fb1572ca */ /* 0x000fe200000e0000 */
[----:B------:R-:W-:Y:S01]  /*a590*/  UMOV UR35, 0x40000040 ;  /* 0x4000004000237882 */ /* 0x000fe20000000000 */
[----:B------:R-:W-:Y:S01]  /*a5a0*/  R2UR UR7, R2 ;  /* 0x00000000020772ca */ /* 0x000fe200000e0000 */
[----:B------:R-:W-:Y:S01]  /*a5b0*/  VIADD R2, R0, 0x4 ;  /* 0x0000000400027836 */ /* 0x000fe20000000000 */
[----:B------:R-:W-:Y:S01]  /*a5c0*/  R2UR UR8, R248 ;  /* 0x00000000f80872ca */ /* 0x000fe200000e0000 */
[----:B------:R-:W-:Y:S01]  /*a5d0*/  UMOV UR31, 0x40000040 ;  /* 0x40000040001f7882 */ /* 0x000fe20000000000 */
[----:B------:R-:W-:Y:S01]  /*a5e0*/  R2UR UR9, R249 ;  /* 0x00000000f90972ca */ /* 0x000fe200000e0000 */
[----:B------:R-:W-:Y:S01]  /*a5f0*/  UMOV UR59, 0x40000040 ;  /* 0x40000040003b7882 */ /* 0x000fe20000000000 */
[----:B------:R-:W-:Y:S01]  /*a600*/  R2UR UR24, R226 ;  /* 0x00000000e21872ca */ /* 0x000fe200000e0000 */
[----:B------:R-:W-:Y:S01]  /*a610*/  UMOV UR18, UR6 ;  /* 0x0000000600127c82 */ /* 0x000fe20008000000 */
[----:B------:R-:W-:Y:S01]  /*a620*/  R2UR UR6, R2 ;  /* 0x00000000020672ca */ /* 0x000fe200000e0000 */
[----:B------:R-:W-:Y:S01]  /*a630*/  UMOV UR55, 0x40000040 ;  /* 0x4000004000377882 */ /* 0x000fe20000000000 */
[----:B------:R-:W-:Y:S01]  /*a640*/  IADD3 R2, R0, 0x6, RZ ;  /* 0x0000000600027810 */ /* 0x000fe20007ffe0ff */
[----:B------:R-:W-:Y:S01]  /*a650*/  UMOV UR51, 0x40000040 ;  /* 0x4000004000337882 */ /* 0x000fe20000000000 */
[----:B------:R-:W-:Y:S01]  /*a660*/  R2UR UR25, R227 ;  /* 0x00000000e31972ca */ /* 0x000fe200000e0000 */
[----:B------:R-:W-:Y:S01]  /*a670*/  UMOV UR14, UR7 ;  /* 0x00000007000e7c82 */ /* 0x000fe20008000000 */
[----:B------:R-:W-:Y:S01]  /*a680*/  R2UR UR32, R204 ;  /* 0x00000000cc2072ca */ /* 0x000fe200000e0000 */
[----:B------:R-:W-:Y:S01]  /*a690*/  UMOV UR47, 0x40000040 ;  /* 0x40000040002f7882 */ /* 0x000fe20000000000 */
[----:B------:R-:W-:Y:S01]  /*a6a0*/  R2UR UR33, R205 ;  /* 0x00000000cd2172ca */ /* 0x000fe200000e0000 */
[----:B------:R-:W-:Y:S01]  /*a6b0*/  UMOV UR7, 0x40000040 ;  /* 0x4000004000077882 */ /* 0x000fe20000000000 */
[----:B------:R-:W-:-:S02]  /*a6c0*/  R2UR UR28, R202 ;  /* 0x00000000ca1c72ca */ /* 0x000fc400000e0000 */
[----:B------:R-:W-:Y:S01]  /*a6d0*/  R2UR UR29, R203 ;  /* 0x00000000cb1d72ca */ /* 0x000fe200000e0000 */
[----:B------:R-:W-:Y:S01]  /*a6e0*/  UMOV UR22, UR6 ;  /* 0x0000000600167c82 */ /* 0x000fe20008000000 */
[----:B------:R-:W-:Y:S01]  /*a6f0*/  R2UR UR6, R2 ;  /* 0x00000000020672ca */ /* 0x000fe200000e0000 */
[----:B------:R-:W-:Y:S01]  /*a700*/  VIADD R2, R0, 0x200 ;  /* 0x0000020000027836 */ /* 0x000fe20000000000 */
[----:B------:R-:W-:-:S11]  /*a710*/  ISETP.NE.AND P2, PT, R201, RZ, PT ;  /* 0x000000ffc900720c */ /* 0x000fd60003f45270 */
[----:B------:R-:W-:Y:S01]  /*a720*/  UMOV UR10, UR6 ;  /* 0x00000006000a7c82 */ /* 0x000fe20008000000 */
[----:B------:R-:W-:Y:S02]  /*a730*/  R2UR UR6, R2 ;  /* 0x00000000020672ca */ /* 0x000fe400000e0000 */
[----:B------:R-:W-:Y:S02]  /*a740*/  IADD3 R2, R0, 0x202, RZ ;  /* 0x0000020200027810 */ /* 0x000fe40007ffe0ff */
[----:B---3--:R-:W-:Y:S02]  /*a750*/  R2UR UR16, R18 ;  /* 0x00000000121072ca */ /* 0x008fe400000e0000 */
[----:B------:R-:W-:Y:S02]  /*a760*/  R2UR UR17, R19 ;  /* 0x00000000131172ca */ /* 0x000fe400000e0000 */
[----:B----4-:R-:W-:Y:S02]  /*a770*/  R2UR UR12, R14 ;  /* 0x000000000e0c72ca */ /* 0x010fe400000e0000 */
[----:B------:R-:W-:-:S09]  /*a780*/  R2UR UR13, R15 ;  /* 0x000000000f0d72ca */ /* 0x000fd200000e0000 */
[----:B------:R-:W-:Y:S01]  /*a790*/  HGMMA.64x64x16.F32 R152, gdesc[UR16], RZ, !UPT, gsb0 ;  /* 0x00e00000109879f0 */ /* 0x000fe2000c0008ff */
[----:B------:R-:W-:Y:S01]  /*a7a0*/  R2UR UR16, R246 ;  /* 0x00000000f61072ca */ /* 0x000fe200000e0000 */
[----:B------:R-:W-:Y:S01]  /*a7b0*/  UMOV UR18, UR6 ;  /* 0x0000000600127c82 */ /* 0x000fe20008000000 */
[----:B------:R-:W-:Y:S01]  /*a7c0*/  R2UR UR17, R247 ;  /* 0x00000000f71172ca */ /* 0x000fe200000e0000 */
[----:B------:R-:W-:Y:S01]  /*a7d0*/  UMOV UR19, 0x40000040 ;  /* 0x4000004000137882 */ /* 0x000fe20000000000 */
[----:B------:R-:W-:Y:S01]  /*a7e0*/  R2UR UR6, R2 ;  /* 0x00000000020672ca */ /* 0x000fe200000e0000 */
[----:B------:R-:W-:Y:S01]  /*a7f0*/  VIADD R2, R0, 0x204 ;  /* 0x0000020400027836 */ /* 0x000fe20000000000 */
[----:B------:R-:W-:Y:S02]  /*a800*/  WARPGROUP.DEPBAR.LE gsb0, 0x0 ;  /* 0x00008000000079c5 */ /* 0x000fe40000010000 */
[----:B------:R-:W-:-:S06]  /*a810*/  WARPGROUP.ARRIVE ;  /* 0x00000000000079c5 */ /* 0x000fcc0000000000 */
[----:B------:R-:W-:Y:S01]  /*a820*/  HGMMA.64x64x16.F32 R152, gdesc[UR12], R152, gsb0 ;  /* 0x00e000000c9879f0 */ /* 0x000fe20008000898 */
[----:B------:R-:W-:Y:S02]  /*a830*/  R2UR UR12, R244 ;  /* 0x00000000f40c72ca */ /* 0x000fe400000e0000 */
[----:B------:R-:W-:Y:S01]  /*a840*/  UMOV UR14, UR6 ;  /* 0x00000006000e7c82 */ /* 0x000fe20008000000 */
[----:B------:R-:W-:Y:S01]  /*a850*/  R2UR UR13, R245 ;  /* 0x00000000f50d72ca */ /* 0x000fe200000e0000 */
[----:B------:R-:W-:Y:S01]  /*a860*/  UMOV UR15, 0x40000040 ;  /* 0x40000040000f7882 */ /* 0x000fe20000000000 */
[----:B------:R-:W-:Y:S02]  /*a870*/  R2UR UR6, R2 ;  /* 0x00000000020672ca */ /* 0x000fe400000e0000 */
[----:B------:R-:W-:Y:S01]  /*a880*/  IADD3 R2, R0, 0x206, RZ ;  /* 0x0000020600027810 */ /* 0x000fe20007ffe0ff */
[----:B------:R-:W-:Y:S02]  /*a890*/  WARPGROUP.DEPBAR.LE gsb0, 0x0 ;  /* 0x00008000000079c5 */ /* 0x000fe40000010000 */
[----:B------:R-:W-:-:S06]  /*a8a0*/  WARPGROUP.ARRIVE ;  /* 0x00000000000079c5 */ /* 0x000fcc0000000000 */
[----:B------:R-:W-:Y:S01]  /*a8b0*/  HGMMA.64x64x16.F32 R152, gdesc[UR20], R152, gsb0 ;  /* 0x00e00000149879f0 */ /* 0x000fe20008000898 */
        /* <DEDUP_REMOVED lines=68> */
[----:B------:R-:W-:-:S11]  /*ad00*/  IADD3 R2, R0, 0x606, RZ ;  /* 0x0000060600027810 */ /* 0x000fd60007ffe0ff */
[----:B------:R-:W-:Y:S01]  /*ad10*/  UMOV UR26, UR6 ;  /* 0x00000006001a7c82 */ /* 0x000fe20008000000 */
[----:B------:R-:W-:Y:S01]  /*ad20*/  R2UR UR6, R2 ;  /* 0x00000000020672ca */ /* 0x000fe200000e0000 */
[----:B------:R-:W-:Y:S01]  /*ad30*/  VIADD R2, R0, 0x800 ;  /* 0x0000080000027836 */ /* 0x000fe20000000000 */
[----:B------:R-:W-:Y:S02]  /*ad40*/  WARPGROUP.DEPBAR.LE gsb0, 0x0 ;  /* 0x00008000000079c5 */ /* 0x000fe40000010000 */
[----:B------:R-:W-:-:S06]  /*ad50*/  WARPGROUP.ARRIVE ;  /* 0x00000000000079c5 */ /* 0x000fcc0000000000 */
[----:B------:R-:W-:Y:S01]  /*ad60*/  HGMMA.64x64x16.F32 R152, gdesc[UR20], R152, gsb0 ;  /* 0x00e00000149879f0 */ /* 0x000fe20008000898 */
[----:B------:R-:W-:Y:S01]  /*ad70*/  R2UR UR20, R222 ;  /* 0x00000000de1472ca */ /* 0x000fe200000e0000 */
[----:B------:R-:W-:Y:S01]  /*ad80*/  UMOV UR23, 0x40000040 ;  /* 0x4000004000177882 */ /* 0x000fe20000000000 */
[----:B------:R-:W-:Y:S01]  /*ad90*/  R2UR UR21, R223 ;  /* 0x00000000df1572ca */ /* 0x000fe200000e0000 */
[----:B------:R-:W-:Y:S02]  /*ada0*/  WARPGROUP.DEPBAR.LE gsb0, 0x0 ;  /* 0x00008000000079c5 */ /* 0x000fe40000010000 */
[----:B------:R-:W-:-:S06]  /*adb0*/  WARPGROUP.ARRIVE ;  /* 0x00000000000079c5 */ /* 0x000fcc0000000000 */
[----:B------:R-:W-:Y:S01]  /*adc0*/  HGMMA.64x64x16.F32 R152, gdesc[UR8], R152, gsb0 ;  /* 0x00e00000089879f0 */ /* 0x000fe20008000898 */
[----:B------:R-:W-:Y:S01]  /*add0*/  R2UR UR8, R224 ;  /* 0x00000000e00872ca */ /* 0x000fe200000e0000 */
        /* <DEDUP_REMOVED lines=43> */
[----:B------:R-:W-:-:S12]  /*b090*/  VIADD R2, R0, 0xa04 ;  /* 0x00000a0400027836 */ /* 0x000fd80000000000 */
[----:B------:R-:W-:Y:S01]  /*b0a0*/  UMOV UR30, UR6 ;  /* 0x00000006001e7c82 */ /* 0x000fe20008000000 */
        /* <DEDUP_REMOVED lines=40> */
[----:B------:R-:W-:-:S12]  /*b330*/  VIADD R2, R0, 0xe00 ;  /* 0x00000e0000027836 */ /* 0x000fd80000000000 */
[----:B------:R-:W-:Y:S01]  /*b340*/  UMOV UR58, UR6 ;  /* 0x00000006003a7c82 */ /* 0x000fe20008000000 */
[----:B------:R-:W-:Y:S02]  /*b350*/  R2UR UR6, R2 ;  /* 0x00000000020672ca */ /* 0x000fe400000e0000 */
[----:B------:R-:W-:-:S11]  /*b360*/  IADD3 R2, R0, 0xe02, RZ ;  /* 0x00000e0200027810 */ /* 0x000fd60007ffe0ff */
[----:B------:R-:W-:Y:S01]  /*b370*/  UMOV UR54, UR6 ;  /* 0x0000000600367c82 */ /* 0x000fe20008000000 */
[----:B------:R-:W-:Y:S01]  /*b380*/  R2UR UR6, R2 ;  /* 0x00000000020672ca */ /* 0x000fe200000e0000 */
[C---:B------:R-:W-:Y:S01]  /*b390*/  VIADD R2, R0.reuse, 0xe04 ;  /* 0x00000e0400027836 */ /* 0x040fe20000000000 */
[----:B------:R-:W-:-:S11]  /*b3a0*/  IADD3 R0, R0, 0xe06, RZ ;  /* 0x00000e0600007810 */ /* 0x000fd60007ffe0ff */
[----:B------:R-:W-:Y:S01]  /*b3b0*/  UMOV UR50, UR6 ;  /* 0x0000000600327c82 */ /* 0x000fe20008000000 */
[----:B------:R-:W-:-:S13]  /*b3c0*/  R2UR UR6, R2 ;  /* 0x00000000020672ca */ /* 0x000fda00000e0000 */
[----:B------:R-:W-:Y:S01]  /*b3d0*/  UMOV UR46, UR6 ;  /* 0x00000006002e7c82 */ /* 0x000fe20008000000 */
[----:B------:R-:W-:Y:S01]  /*b3e0*/  R2UR UR6, R0 ;  /* 0x00000000000672ca */ /* 0x000fe200000e0000 */
[----:B------:R-:W-:Y:S02]  /*b3f0*/  WARPGROUP.DEPBAR.LE gsb0, 0x0 ;  /* 0x00008000000079c5 */ /* 0x000fe40000010000 */
[----:B------:R-:W-:-:S06]  /*b400*/  WARPGROUP.ARRIVE ;  /* 0x00000000000079c5 */ /* 0x000fcc0000000000 */
[----:B------:R-:W-:Y:S03]  /*b410*/  HGMMA.64x64x16.F32 R152, gdesc[UR32], R152, gsb0 ;  /* 0x00e00000209879f0 */ /* 0x000fe60008000898 */
        /* <DEDUP_REMOVED lines=34> */
[----:B------:R-:W-:Y:S05]  /*b640*/  @P2 BRA `(.L_x_26) ;  /* 0x00000004001c2947 */ /* 0x000fea0003800000 */
[----:B------:R-:W-:-:S13]  /*b650*/  ISETP.LT.OR P3, PT, R12, 0x1, !P0 ;  /* 0x000000010c00780c */ /* 0x000fda0004761670 */
[----:B------:R-:W-:Y:S05]  /*b660*/  @P3 BRA `(.L_x_27) ;  /* 0x0000000400103947 */ /* 0x000fea0003800000 */
[----:B------:R-:W-:Y:S01]  /*b670*/  ISETP.NE.AND P4, PT, R186, RZ, PT ;  /* 0x000000ffba00720c */ /* 0x000fe20003f85270 */
[----:B------:R-:W-:Y:S01]  /*b680*/  IMAD R0, R7, 0x8, R252 ;  /* 0x0000000807007824 */ /* 0x000fe200078e02fc */
[----:B------:R-:W-:-:S11]  /*b690*/  SHF.L.U32 R2, R13, 0x1f, RZ ;  /* 0x0000001f0d027819 */ /* 0x000fd600000006ff */
.L_x_28:
[----:B-1----:R1:W3:Y:S02]  /*b6a0*/  SYNCS.PHASECHK.TRANS64.TRYWAIT P3, [R0+URZ+0x50020], R2 ;  /* 0x05002002000075a7 */ /* 0x0022e4000806017f */
[----:B---3--:R-:W-:Y:S05]  /*b6b0*/  @!P3 NANOSLEEP.SYNCS 0x989680 ;  /* 0x009896800000b95d */ /* 0x008fea0003900000 */
[----:B------:R-:W3:Y:S02]  /*b6c0*/  @!P3 SYNCS.PHASECHK.TRANS64 P3, [R0+URZ+0x50020], R2 ;  /* 0x050020020000b5a7 */ /* 0x000ee4000806007f */
[----:B---3--:R-:W-:Y:S05]  /*b6d0*/  @!P3 BRA `(.L_x_28) ;  /* 0xfffffffc00f0b947 */ /* 0x008fea000383ffff */
[----:B------:R-:W-:Y:S05]  /*b6e0*/  @P4 BRA `(.L_x_29) ;  /* 0x0000000000184947 */ /* 0x000fea0003800000 */
[----:B------:R-:W3:Y:S01]  /*b6f0*/  S2R R5, SR_TID.X ;  /* 0x0000000000057919 */ /* 0x000ee20000002100 */
[----:B-1----:R-:W-:-:S04]  /*b700*/  MOV R2, 0x10000 ;  /* 0x0001000000027802 */ /* 0x002fc80000000f00 */
[----:B------:R4:W-:Y:S01]  /*b710*/  SYNCS.ARRIVE.TRANS64 RZ, [R0+URZ+0x50000], R2 ;  /* 0x0500000200ff79a7 */ /* 0x0009e2000800003f */
[----:B---3--:R-:W-:-:S13]  /*b720*/  LOP3.LUT P3, RZ, R5, 0x1f, RZ, 0xc0, !PT ;  /* 0x0000001f05ff7812 */ /* 0x008fda000786c0ff */
[----:B----4-:R-:W-:Y:S05]  /*b730*/  @!P3 BRA `(.L_x_29) ;  /* 0x000000000004b947 */ /* 0x010fea0003800000 */
[----:B------:R-:W-:Y:S01]  /*b740*/  BPT.TRAP 0x1 ;  /* 0x000000040000795c */ /* 0x000fe20000300000 */
.L_x_29:
[----:B------:R-:W-:Y:S01]  /*b750*/  R2UR UR6, R184 ;  /* 0x00000000b80672ca */ /* 0x000fe200000e0000 */
[----:B------:R-:W-:Y:S01]  /*b760*/  UMOV UR34, URZ ;  /* 0x0000003f00227c82 */ /* 0x000fe20008000000 */
[----:B------:R-:W-:Y:S01]  /*b770*/  R2UR UR7, R0 ;  /* 0x00000000000772ca */ /* 0x000fe200000e0000 */
[C---:B-1----:R-:W-:Y:S01]  /*b780*/  IMAD R0, R7.reuse, 0x10000, R252 ;  /* 0x0001000007007824 */ /* 0x042fe200078e02fc */
[----:B------:R-:W-:Y:S01]  /*b790*/  UMOV UR22, 0x0 ;  /* 0x0000000000167882 */ /* 0x000fe20000000000 */
[----:B------:R-:W-:Y:S01]  /*b7a0*/  UMOV UR23, 0x10000000 ;  /* 0x1000000000177882 */ /* 0x000fe20000000000 */
[----:B------:R-:W-:Y:S01]  /*b7b0*/  UMOV UR10, 0x40 ;  /* 0x00000040000a7882 */ /* 0x000fe20000000000 */
[----:B------:R-:W-:Y:S01]  /*b7c0*/  UMOV UR12, UR36 ;  /* 0x00000024000c7c82 */ /* 0x000fe20008000000 */
[----:B------:R-:W-:Y:S01]  /*b7d0*/  R2UR UR14, R0 ;  /* 0x00000000000e72ca */ /* 0x000fe200000e0000 */
[----:B------:R-:W-:Y:S01]  /*b7e0*/  UMOV UR13, UR37 ;  /* 0x00000025000d7c82 */ /* 0x000fe20008000000 */
[----:B--2---:R-:W-:Y:S01]  /*b7f0*/  IADD3 R0, P3, R192, 0x1f0, RZ ;  /* 0x000001f0c0007810 */ /* 0x004fe20007f7e0ff */
[----:B------:R-:W-:Y:S01]  /*b800*/  UMOV UR26, 0x80 ;  /* 0x00000080001a7882 */ /* 0x000fe20000000000 */
[----:B------:R-:W-:Y:S01]  /*b810*/  UMOV UR28, UR36 ;  /* 0x00000024001c7c82 */ /* 0x000fe20008000000 */
[----:B------:R-:W-:Y:S01]  /*b820*/  USHF.L.U32 UR35, UR6, 0x6, URZ ;  /* 0x0000000606237899 */ /* 0x000fe2000800063f */
[----:B------:R-:W-:Y:S01]  /*b830*/  R2UR UR6, R0 ;  /* 0x00000000000672ca */ /* 0x000fe200000e0000 */
[----:B------:R-:W-:Y:S01]  /*b840*/  UIADD3 UR33, UR7, 0x50000, URZ ;  /* 0x0005000007217890 */ /* 0x000fe2000fffe03f */
[----:B------:R-:W-:Y:S01]  /*b850*/  IADD3.X R0, RZ, R193, RZ, P3, !PT ;  /* 0x000000c1ff007210 */ /* 0x000fe20001ffe4ff */
[----:B------:R-:W-:Y:S01]  /*b860*/  UMOV UR29, UR37 ;  /* 0x00000025001d7c82 */ /* 0x000fe20008000000 */
[----:B------:R-:W-:Y:S01]  /*b870*/  UMOV UR18, 0xc0 ;  /* 0x000000c000127882 */ /* 0x000fe20000000000 */
[----:B------:R-:W-:Y:S01]  /*b880*/  UMOV UR20, UR36 ;  /* 0x0000002400147c82 */ /* 0x000fe20008000000 */
[----:B------:R-:W-:Y:S01]  /*b890*/  R2UR UR7, R0 ;  /* 0x00000000000772ca */ /* 0x000fe200000e0000 */
[----:B------:R-:W-:Y:S01]  /*b8a0*/  UIADD3 UR32, UR14, 0x10000, URZ ;  /* 0x000100000e207890 */ /* 0x000fe2000fffe03f */
[----:B------:R-:W-:Y:S01]  /*b8b0*/  VIADD R7, R7, 0x1 ;  /* 0x0000000107077836 */ /* 0x000fe20000000000 */
[----:B------:R-:W-:Y:S01]  /*b8c0*/  UIADD3 UR8, UR14, 0x12000, URZ ;  /* 0x000120000e087890 */ /* 0x000fe2000fffe03f */
[----:B------:R-:W-:Y:S01]  /*b8d0*/  UMOV UR9, UR33 ;  /* 0x0000002100097c82 */ /* 0x000fe20008000000 */
[----:B------:R-:W-:Y:S01]  /*b8e0*/  UMOV UR11, UR35 ;  /* 0x00000023000b7c82 */ /* 0x000fe20008000000 */
[----:B------:R-:W-:Y:S01]  /*b8f0*/  UIADD3 UR24, UR14, 0x14000, URZ ;  /* 0x000140000e187890 */ /* 0x000fe2000fffe03f */
[----:B------:R-:W-:Y:S01]  /*b900*/  ISETP.NE.AND P3, PT, R7, 0x4, PT ;  /* 0x000000040700780c */ /* 0x000fe20003f65270 */
[----:B------:R-:W-:Y:S01]  /*b910*/  UIADD3 UR16, UR14, 0x16000, URZ ;  /* 0x000160000e107890 */ /* 0x000fe2000fffe03f */
[----:B------:R-:W-:Y:S01]  /*b920*/  UMOV UR25, UR33 ;  /* 0x0000002100197c82 */ /* 0x000fe20008000000 */
[----:B------:R-:W-:-:S03]  /*b930*/  UMOV UR27, UR35 ;  /* 0x00000023001b7c82 */ /* 0x000fc60008000000 */
[----:B------:R-:W-:Y:S01]  /*b940*/  UTMALDG.4D [UR32], [UR6], desc[UR22] ;  /* 0x00001620060075b4 */ /* 0x000fe20008019000 */
[----:B------:R-:W-:Y:S01]  /*b950*/  UMOV UR21, UR37 ;  /* 0x0000002500157c82 */ /* 0x000fe20008000000 */
[----:B------:R-:W-:Y:S01]  /*b960*/  UMOV UR17, UR33 ;  /* 0x0000002100117c82 */ /* 0x000fe20008000000 */
[----:B------:R-:W-:Y:S01]  /*b970*/  UMOV UR19, UR35 ;  /* 0x0000002300137c82 */ /* 0x000fe20008000000 */
[----:B------:R-:W-:Y:S02]  /*b980*/  SEL R0, RZ, 0x1, P3 ;  /* 0x00000001ff007807 */ /* 0x000fe40001800000 */
[----:B------:R-:W-:Y:S01]  /*b990*/  SEL R7, R7, RZ, P3 ;  /* 0x000000ff07077207 */ /* 0x000fe20001800000 */
[----:B------:R1:W-:Y:S01]  /*b9a0*/  UTMALDG.4D [UR8], [UR6], desc[UR22] ;  /* 0x00001608060075b4 */ /* 0x0003e20008019000 */
[----:B------:R-:W-:Y:S01]  /*b9b0*/  LOP3.LUT R13, R13, R0, RZ, 0x3c, !PT ;  /* 0x000000000d0d7212 */ /* 0x000fe200078e3cff */
[----:B------:R2:W-:Y:S01]  /*b9c0*/  UTMALDG.4D [UR24], [UR6], desc[UR22] ;  /* 0x00001618060075b4 */ /* 0x0005e20008019000 */
[----:B------:R3:W-:Y:S01]  /*b9d0*/  UTMALDG.4D [UR16], [UR6], desc[UR22] ;  /* 0x00001610060075b4 */ /* 0x0007e20008019000 */
[----:B-1----:R-:W-:Y:S01]  /*b9e0*/  UIADD3 UR8, UR14, 0x18000, URZ ;  /* 0x000180000e087890 */ /* 0x002fe2000fffe03f */
[----:B------:R-:W-:Y:S01]  /*b9f0*/  UMOV UR10, 0x100 ;  /* 0x00000100000a7882 */ /* 0x000fe20000000000 */
[----:B--2---:R-:W-:-:S07]  /*ba00*/  UIADD3 UR24, UR14, 0x1a000, URZ ;  /* 0x0001a0000e187890 */ /* 0x004fce000fffe03f */
[----:B------:R1:W-:Y:S01]  /*ba10*/  UTMALDG.4D [UR8], [UR6], desc[UR22] ;  /* 0x00001608060075b4 */ /* 0x0003e20008019000 */
[----:B------:R-:W-:Y:S01]  /*ba20*/  UMOV UR26, 0x140 ;  /* 0x00000140001a7882 */ /* 0x000fe20000000000 */
[----:B---3--:R-:W-:Y:S01]  /*ba30*/  UIADD3 UR16, UR14, 0x1c000, URZ ;  /* 0x0001c0000e107890 */ /* 0x008fe2000fffe03f */
[----:B------:R3:W-:Y:S01]  /*ba40*/  UTMALDG.4D [UR24], [UR6], desc[UR22] ;  /* 0x00001618060075b4 */ /* 0x0007e20008019000 */
[----:B------:R-:W-:-:S07]  /*ba50*/  UMOV UR18, 0x180 ;  /* 0x0000018000127882 */ /* 0x000fce0000000000 */
[----:B------:R3:W-:Y:S01]  /*ba60*/  UTMALDG.4D [UR16], [UR6], desc[UR22] ;  /* 0x00001610060075b4 */ /* 0x0007e20008019000 */
[----:B-1----:R-:W-:Y:S01]  /*ba70*/  UIADD3 UR8, UR14, 0x1e000, URZ ;  /* 0x0001e0000e087890 */ /* 0x002fe2000fffe03f */
[----:B------:R-:W-:-:S08]  /*ba80*/  UMOV UR10, 0x1c0 ;  /* 0x000001c0000a7882 */ /* 0x000fd00000000000 */
[----:B------:R3:W-:Y:S02]  /*ba90*/  UTMALDG.4D [UR8], [UR6], desc[UR22] ;  /* 0x00001608060075b4 */ /* 0x0007e40008019000 */
[----:B---3--:R-:W-:Y:S01]  /*baa0*/  NOP ;  /* 0x0000000000007918 */ /* 0x008fe20000000000 */
.L_x_27:
[----:B------:R-:W-:-:S07]  /*bab0*/  IADD3 R12, R12, -0x1, RZ ;  /* 0xffffffff0c0c7810 */ /* 0x000fce0007ffe0ff */
.L_x_26:
[----:B------:R-:W-:Y:S01]  /*bac0*/  VIADD R10, R10, 0x1 ;  /* 0x000000010a0a7836 */ /* 0x000fe20000000000 */
[----:B------:R-:W-:Y:S05]  /*bad0*/  WARPSYNC.ALL ;  /* 0x0000000000007948 */ /* 0x000fea0003800000 */
[----:B------:R-:W-:-:S04]  /*bae0*/  ISETP.NE.AND P3, PT, R10, 0x4, PT ;  /* 0x000000040a00780c */ /* 0x000fc80003f65270 */
[----:B------:R-:W-:Y:S02]  /*baf0*/  SEL R0, RZ, 0x1, P3 ;  /* 0x00000001ff007807 */ /* 0x000fe40001800000 */
[----:B------:R-:W-:Y:S02]  /*bb00*/  SEL R185, R10, RZ, P3 ;  /* 0x000000ff0ab97207 */ /* 0x000fe40001800000 */
[----:B------:R-:W-:Y:S01]  /*bb10*/  LOP3.LUT R189, R17, R0, RZ, 0x3c, !PT ;  /* 0x0000000011bd7212 */ /* 0x000fe200078e3cff */
[----:B------:R1:W-:Y:S01]  /*bb20*/  STL [R1+0x3dc], R70 ;  /* 0x0003dc4601007387 */ /* 0x0003e20000100800 */
[----:B------:R-:W-:Y:S01]  /*bb30*/  FMNMX R0, R152, R4, !PT ;  /* 0x0000000498007209 */ /* 0x000fe20007800000 */
[----:B------:R-:W3:Y:S01]  /*bb40*/  LDC R16, c[0x0][0x604] ;  /* 0x00018100ff107b82 */ /* 0x000ee20000000800 */
[----:B------:R-:W-:Y:S01]  /*bb50*/  MOV R18, 0x400 ;  /* 0x0000040000127802 */ /* 0x000fe20000000f00 */
[----:B------:R4:W-:Y:S01]  /*bb60*/  STL [R1+0x3d8], R71 ;  /* 0x0003d84701007387 */ /* 0x0009e20000100800 */
[----:B------:R-:W-:-:S03]  /*bb70*/  FMNMX R0, R153, R0, !PT ;  /* 0x0000000099007209 */ /* 0x000fc60007800000 */
[----:B------:R4:W-:Y:S01]  /*bb80*/  STL [R1+0x3d4], R74 ;  /* 0x0003d44a01007387 */ /* 0x0009e20000100800 */
[----:B------:R-:W-:-:S03]  /*bb90*/  FMNMX R0, R156, R0, !PT ;  /* 0x000000009c007209 */ /* 0x000fc60007800000 */
[----:B------:R4:W-:Y:S01]  /*bba0*/  STL [R1+0x3d0], R75 ;  /* 0x0003d04b01007387 */ /* 0x0009e20000100800 */
[----:B------:R-:W-:Y:S02]  /*bbb0*/  FMNMX R14, R157, R0, !PT ;  /* 0x000000009d0e7209 */ /* 0x000fe40007800000 */
[----:B------:R-:W-:Y:S01]  /*bbc0*/  FMNMX R0, R154, R3, !PT ;  /* 0x000000039a007209 */ /* 0x000fe20007800000 */
[----:B------:R4:W-:Y:S01]  /*bbd0*/  STL [R1+0x3cc], R78 ;  /* 0x0003cc4e01007387 */ /* 0x0009e20000100800 */
[----:B------:R-:W-:Y:S02]  /*bbe0*/  FMNMX R14, R160, R14, !PT ;  /* 0x0000000ea00e7209 */ /* 0x000fe40007800000 */
[----:B------:R-:W-:Y:S01]  /*bbf0*/  FMNMX R0, R155, R0, !PT ;  /* 0x000000009b007209 */ /* 0x000fe20007800000 */
[----:B------:R4:W-:Y:S01]  /*bc00*/  STL [R1+0x3c8], R79 ;  /* 0x0003c84f01007387 */ /* 0x0009e20000100800 */
[----:B------:R-:W-:Y:S02]  /*bc10*/  FMNMX R14, R161, R14, !PT ;  /* 0x0000000ea10e7209 */ /* 0x000fe40007800000 */
[----:B------:R-:W-:Y:S01]  /*bc20*/  FMNMX R0, R158, R0, !PT ;  /* 0x000000009e007209 */ /* 0x000fe20007800000 */
[----:B------:R3:W-:Y:S01]  /*bc30*/  STL [R1+0x3c4], R82 ;  /* 0x0003c45201007387 */ /* 0x0007e20000100800 */
[----:B------:R-:W-:-:S02]  /*bc40*/  FMNMX R14, R164, R14, !PT ;  /* 0x0000000ea40e7209 */ /* 0x000fc40007800000 */
        /* <DEDUP_REMOVED lines=28> */
[----:B------:R3:W-:Y:S03]  /*be10*/  STL [R1+0x39c], R102 ;  /* 0x00039c6601007387 */ /* 0x0007e60000100800 */
[----:B------:R-:W-:Y:S01]  /*be20*/  FMNMX R15, R179, R0, !PT ;  /* 0x00000000b30f7209 */ /* 0x000fe20007800000 */
[----:B------:R3:W-:Y:S03]  /*be30*/  STL [R1+0x398], R103 ;  /* 0x0003986701007387 */ /* 0x0007e60000100800 */
[----:B------:R-:W-:Y:S01]  /*be40*/  FMNMX R15, R182, R15, !PT ;  /* 0x0000000fb60f7209 */ /* 0x000fe20007800000 */
[----:B------:R3:W-:Y:S03]  /*be50*/  STL [R1+0x394], R106 ;  /* 0x0003946a01007387 */ /* 0x0007e60000100800 */
[----:B------:R-:W-:Y:S01]  /*be60*/  FMNMX R15, R183, R15, !PT ;  /* 0x0000000fb70f7209 */ /* 0x000fe20007800000 */
        /* <DEDUP_REMOVED lines=80> */
[----:B--2---:R-:W-:Y:S04]  /*c370*/  STL [R1+0x250], R193 ;  /* 0x000250c101007387 */ /* 0x004fe80000100800 */
        /* <DEDUP_REMOVED lines=10> */
[----:B-1----:R-:W2:Y:S04]  /*c420*/  LDL.LU R70, [R1] ;  /* 0x0000000001467983 */ /* 0x002ea80000300800 */
[----:B----4-:R-:W4:Y:S04]  /*c430*/  LDL.LU R71, [R1+0x4] ;  /* 0x0000040001477983 */ /* 0x010f280000300800 */
[----:B------:R-:W4:Y:S04]  /*c440*/  LDL.LU R74, [R1+0x10] ;  /* 0x00001000014a7983 */ /* 0x000f280000300800 */
[----:B------:R-:W4:Y:S04]  /*c450*/  LDL.LU R75, [R1+0x14] ;  /* 0x00001400014b7983 */ /* 0x000f280000300800 */
[----:B------:R-:W4:Y:S04]  /*c460*/  LDL.LU R78, [R1+0x20] ;  /* 0x00002000014e7983 */ /* 0x000f280000300800 */
[----:B------:R-:W4:Y:S04]  /*c470*/  LDL.LU R79, [R1+0x24] ;  /* 0x00002400014f7983 */ /* 0x000f280000300800 */
[----:B---3--:R-:W3:Y:S04]  /*c480*/  LDL.LU R82, [R1+0x30] ;  /* 0x0000300001527983 */ /* 0x008ee80000300800 */
[----:B------:R-:W3:Y:S04]  /*c490*/  LDL.LU R83, [R1+0x34] ;  /* 0x0000340001537983 */ /* 0x000ee80000300800 */
        /* <DEDUP_REMOVED lines=56> */
[----:B------:R-:W1:Y:S04]  /*c820*/  SHFL.BFLY PT, R2, R14, 0x1, 0x1f ;  /* 0x0c201f000e027f89 */ /* 0x000e6800000e0000 */
[----:B------:R-:W1:Y:S04]  /*c830*/  SHFL.BFLY PT, R0, R15, 0x1, 0x1f ;  /* 0x0c201f000f007f89 */ /* 0x000e6800000e0000 */
[----:B------:R-:W3:Y:S04]  /*c840*/  LDL.LU R232, [R1+0xc] ;  /* 0x00000c0001e87983 */ /* 0x000ee80000300800 */
[----:B------:R-:W3:Y:S04]  /*c850*/  LDL.LU R231, [R1+0x18] ;  /* 0x0000180001e77983 */ /* 0x000ee80000300800 */
[----:B------:R-:W3:Y:S04]  /*c860*/  LDL.LU R230, [R1+0x1c] ;  /* 0x00001c0001e67983 */ /* 0x000ee80000300800 */
[----:B------:R-:W3:Y:S01]  /*c870*/  LDL.LU R229, [R1+0x28] ;  /* 0x0000280001e57983 */ /* 0x000ee20000300800 */
[----:B-1----:R-:W-:-:S03]  /*c880*/  FMNMX R14, R14, R2, !PT ;  /* 0x000000020e0e7209 */ /* 0x002fc60007800000 */
[----:B------:R-:W3:Y:S01]  /*c890*/  LDL.LU R228, [R1+0x2c] ;  /* 0x00002c0001e47983 */ /* 0x000ee20000300800 */
[----:B------:R-:W-:-:S03]  /*c8a0*/  FMNMX R15, R15, R0, !PT ;  /* 0x000000000f0f7209 */ /* 0x000fc60007800000 */
[----:B------:R-:W1:Y:S04]  /*c8b0*/  SHFL.BFLY PT, R2, R14, 0x2, 0x1f ;  /* 0x0c401f000e027f89 */ /* 0x000e6800000e0000 */
[----:B------:R-:W3:Y:S04]  /*c8c0*/  LDL.LU R227, [R1+0x38] ;  /* 0x0000380001e37983 */ /* 0x000ee80000300800 */
[----:B------:R-:W3:Y:S04]  /*c8d0*/  LDL.LU R226, [R1+0x3c] ;  /* 0x00003c0001e27983 */ /* 0x000ee80000300800 */
[----:B------:R-:W3:Y:S04]  /*c8e0*/  LDL.LU R225, [R1+0x48] ;  /* 0x0000480001e17983 */ /* 0x000ee80000300800 */
[----:B------:R-:W3:Y:S01]  /*c8f0*/  LDL.LU R224, [R1+0x4c] ;  /* 0x00004c0001e07983 */ /* 0x000ee20000300800 */
[----:B------:R-:W2:Y:S01]  /*c900*/  S2R R19, SR_CgaCtaId ;  /* 0x0000000000137919 */ /* 0x000ea20000008800 */
[----:B-1----:R-:W-:-:S02]  /*c910*/  FMNMX R14, R14, R2, !PT ;  /* 0x000000020e0e7209 */ /* 0x002fc40007800000 */
[----:B------:R-:W3:Y:S02]  /*c920*/  LDL.LU R223, [R1+0x58] ;  /* 0x0000580001df7983 */ /* 0x000ee40000300800 */
[C---:B------:R-:W-:Y:S02]  /*c930*/  FSETP.NEU.AND P3, PT, R14.reuse, -INF , PT ;  /* 0xff8000000e00780b */ /* 0x040fe40003f6d000 */
[----:B------:R-:W3:Y:S02]  /*c940*/  LDL.LU R222, [R1+0x5c] ;  /* 0x00005c0001de7983 */ /* 0x000ee40000300800 */
[----:B------:R-:W-:Y:S02]  /*c950*/  FSEL R5, R14, RZ, P3 ;  /* 0x000000ff0e057208 */ /* 0x000fe40001800000 */
[----:B------:R-:W3:Y:S03]  /*c960*/  LDL.LU R221, [R1+0x68] ;  /* 0x0000680001dd7983 */ /* 0x000ee60000300800 */
[----:B------:R-:W-:Y:S01]  /*c970*/  FADD R2, -R5, R4 ;  /* 0x0000000405027221 */ /* 0x000fe20000000100 */
[----:B------:R-:W1:Y:S03]  /*c980*/  SHFL.BFLY PT, R0, R15, 0x2, 0x1f ;  /* 0x0c401f000f007f89 */ /* 0x000e6600000e0000 */
[----:B------:R-:W-:Y:S01]  /*c990*/  FMUL R2, R2, R16 ;  /* 0x0000001002027220 */ /* 0x000fe20000400000 */
[----:B------:R-:W3:Y:S04]  /*c9a0*/  LDL.LU R220, [R1+0x6c] ;  /* 0x00006c0001dc7983 */ /* 0x000ee80000300800 */
[----:B------:R-:W3:Y:S01]  /*c9b0*/  LDL.LU R219, [R1+0x78] ;  /* 0x0000780001db7983 */ /* 0x000ee20000300800 */
[----:B------:R-:W-:-:S03]  /*c9c0*/  FSETP.GEU.AND P3, PT, R2, -126, PT ;  /* 0xc2fc00000200780b */ /* 0x000fc60003f6e000 */
[----:B------:R-:W3:Y:S01]  /*c9d0*/  LDL.LU R218, [R1+0x7c] ;  /* 0x00007c0001da7983 */ /* 0x000ee20000300800 */
[----:B--2---:R-:W-:-:S03]  /*c9e0*/  LEA R18, R19, R18, 0x18 ;  /* 0x0000001213127211 */ /* 0x004fc600078ec0ff */
[----:B------:R-:W2:Y:S01]  /*c9f0*/  LDL.LU R217, [R1+0x88] ;  /* 0x0000880001d97983 */ /* 0x000ea20000300800 */
[----:B------:R-:W-:-:S03]  /*ca00*/  IADD3 R18, R18, 0x50020, RZ ;  /* 0x0005002012127810 */ /* 0x000fc60007ffe0ff */
[----:B------:R-:W2:Y:S02]  /*ca10*/  LDL.LU R216, [R1+0x8c] ;  /* 0x00008c0001d87983 */ /* 0x000ea40000300800 */
[----:B------:R-:W-:Y:S02]  /*ca20*/  @!P3 FMUL R2, R2, 0.5 ;  /* 0x3f0000000202b820 */ /* 0x000fe40000400000 */
[----:B------:R-:W2:Y:S01]  /*ca30*/  LDL.LU R215, [R1+0x98] ;  /* 0x0000980001d77983 */ /* 0x000ea20000300800 */
[----:B-1----:R-:W-:-:S03]  /*ca40*/  FMNMX R15, R15, R0, !PT ;  /* 0x000000000f0f7209 */ /* 0x002fc60007800000 */
[----:B------:R-:W2:Y:S01]  /*ca50*/  LDL.LU R214, [R1+0x9c] ;  /* 0x00009c0001d67983 */ /* 0x000ea20000300800 */
[----:B------:R-:W1:Y:S01]  /*ca60*/  MUFU.EX2 R2, R2 ;  /* 0x0000000200027308 */ /* 0x000e620000000800 */
[C---:B------:R-:W-:Y:S02]  /*ca70*/  FSETP.NEU.AND P4, PT, R15.reuse, -INF , PT ;  /* 0xff8000000f00780b */ /* 0x040fe40003f8d000 */
[----:B------:R-:W2:Y:S02]  /*ca80*/  LDL.LU R213, [R1+0xa8] ;  /* 0x0000a80001d57983 */ /* 0x000ea40000300800 */
[----:B------:R-:W-:Y:S02]  /*ca90*/  FSEL R10, R15, RZ, P4 ;  /* 0x000000ff0f0a7208 */ /* 0x000fe40002000000 */
[----:B------:R-:W2:Y:S03]  /*caa0*/  LDL.LU R212, [R1+0xac] ;  /* 0x0000ac0001d47983 */ /* 0x000ea60000300800 */
[----:B------:R-:W-:Y:S01]  /*cab0*/  FADD R0, -R10, R3 ;  /* 0x000000030a007221 */ /* 0x000fe20000000100 */
[----:B------:R-:W2:Y:S01]  /*cac0*/  LDL.LU R211, [R1+0xb8] ;  /* 0x0000b80001d37983 */ /* 0x000ea20000300800 */
[----:B------:R-:W-:-:S02]  /*cad0*/  IMAD R3, R11, 0x8, R18 ;  /* 0x000000080b037824 */ /* 0x000fc400078e0212 */
[----:B------:R-:W-:Y:S01]  /*cae0*/  FMUL R0, R0, R16 ;  /* 0x0000001000007220 */ /* 0x000fe20000400000 */
[----:B------:R-:W2:Y:S04]  /*caf0*/  LDL.LU R210, [R1+0xbc] ;  /* 0x0000bc0001d27983 */ /* 0x000ea80000300800 */
[----:B------:R-:W2:Y:S01]  /*cb00*/  LDL.LU R209, [R1+0xc8] ;  /* 0x0000c80001d17983 */ /* 0x000ea20000300800 */
[----:B-1----:R-:W-:Y:S01]  /*cb10*/  @!P3 FMUL R2, R2, R2 ;  /* 0x000000020202b220 */ /* 0x002fe20000400000 */
[----:B------:R-:W-:Y:S02]  /*cb20*/  PRMT R3, RZ, 0x654, R3 ;  /* 0x00000654ff037816 */ /* 0x000fe40000000003 */
[----:B------:R-:W2:Y:S01]  /*cb30*/  LDL.LU R208, [R1+0xcc] ;  /* 0x0000cc0001d07983 */ /* 0x000ea20000300800 */
[----:B------:R-:W-:Y:S01]  /*cb40*/  FMUL R70, R70, R2 ;  /* 0x0000000246467220 */ /* 0x000fe20000400000 */
[----:B------:R1:W-:Y:S01]  /*cb50*/  SYNCS.ARRIVE.TRANS64.RED.A1T0 RZ, [R3+URZ], RZ ;  /* 0x000000ff03ff79a7 */ /* 0x0003e2000810043f */
[----:B------:R-:W-:Y:S01]  /*cb60*/  IADD3 R187, R11, 0x1, RZ ;  /* 0x000000010bbb7810 */ /* 0x000fe20007ffe0ff */
[----:B------:R-:W2:Y:S01]  /*cb70*/  LDL.LU R207, [R1+0xd8] ;  /* 0x0000d80001cf7983 */ /* 0x000ea20000300800 */
[----:B------:R-:W-:-:S03]  /*cb80*/  FSETP.GEU.AND P4, PT, R0, -126, PT ;  /* 0xc2fc00000000780b */ /* 0x000fc60003f8e000 */
[----:B------:R-:W2:Y:S04]  /*cb90*/  LDL.LU R206, [R1+0xdc] ;  /* 0x0000dc0001ce7983 */ /* 0x000ea80000300800 */
[----:B------:R-:W2:Y:S04]  /*cba0*/  LDL.LU R205, [R1+0xe8] ;  /* 0x0000e80001cd7983 */ /* 0x000ea80000300800 */
[----:B------:R-:W2:Y:S01]  /*cbb0*/  LDL.LU R204, [R1+0xec] ;  /* 0x0000ec0001cc7983 */ /* 0x000ea20000300800 */
[-C--:B----4-:R-:W-:Y:S01]  /*cbc0*/  FMUL R71, R71, R2.reuse ;  /* 0x0000000247477220 */ /* 0x090fe20000400000 */
[-C--:B------:R-:W-:Y:S01]  /*cbd0*/  FMUL R74, R74, R2.reuse ;  /* 0x000000024a4a7220 */ /* 0x080fe20000400000 */
[-C--:B------:R-:W-:Y:S01]  /*cbe0*/  FMUL R75, R75, R2.reuse ;  /* 0x000000024b4b7220 */ /* 0x080fe20000400000 */
[----:B------:R-:W4:Y:S01]  /*cbf0*/  LDL.LU R203, [R1+0xf8] ;  /* 0x0000f80001cb7983 */ /* 0x000f220000300800 */
[-C--:B------:R-:W-:Y:S01]  /*cc00*/  FMUL R78, R78, R2.reuse ;  /* 0x000000024e4e7220 */ /* 0x080fe20000400000 */
[-C--:B------:R-:W-:Y:S01]  /*cc10*/  FMUL R79, R79, R2.reuse ;  /* 0x000000024f4f7220 */ /* 0x080fe20000400000 */
[-C--:B---3--:R-:W-:Y:S01]  /*cc20*/  FMUL R82, R82, R2.reuse ;  /* 0x0000000252527220 */ /* 0x088fe20000400000 */
[----:B------:R-:W3:Y:S01]  /*cc30*/  LDL.LU R202, [R1+0xfc] ;  /* 0x0000fc0001ca7983 */ /* 0x000ee20000300800 */
[-C--:B------:R-:W-:Y:S01]  /*cc40*/  FMUL R83, R83, R2.reuse ;  /* 0x0000000253537220 */ /* 0x080fe20000400000 */
[-C--:B------:R-:W-:Y:S01]  /*cc50*/  FMUL R86, R86, R2.reuse ;  /* 0x0000000256567220 */ /* 0x080fe20000400000 */
[-C--:B------:R-:W-:Y:S01]  /*cc60*/  FMUL R87, R87, R2.reuse ;  /* 0x0000000257577220 */ /* 0x080fe20000400000 */
        /* <DEDUP_REMOVED lines=33> */
[----:B------:R-:W-:Y:S01]  /*ce80*/  FMUL R138, R138, R2 ;  /* 0x000000028a8a7220 */ /* 0x000fe20000400000 */
[----:B------:R-:W-:-:S02]  /*ce90*/  @!P4 FMUL R0, R0, 0.5 ;  /* 0x3f0000000000c820 */ /* 0x000fc40000400000 */
[----:B------:R-:W3:Y:S04]  /*cea0*/  LDL.LU R13, [R1+0x14c] ;  /* 0x00014c00010d7983 */ /* 0x000ee80000300800 */
[----:B------:R-:W3:Y:S01]  /*ceb0*/  LDL.LU R12, [R1+0x158] ;  /* 0x00015800010c7983 */ /* 0x000ee20000300800 */
[-C--:B------:R-:W-:Y:S01]  /*cec0*/  FMUL R139, R139, R2.reuse ;  /* 0x000000028b8b7220 */ /* 0x080fe20000400000 */
[-C--:B------:R-:W-:Y:S01]  /*ced0*/  FMUL R142, R142, R2.reuse ;  /* 0x000000028e8e7220 */ /* 0x080fe20000400000 */
[----:B------:R-:W2:Y:S01]  /*cee0*/  MUFU.EX2 R0, R0 ;  /* 0x0000000000007308 */ /* 0x000ea20000000800 */
        /* <DEDUP_REMOVED lines=19> */
[----:B-1----:R-:W3:Y:S04]  /*d020*/  LDL.LU R3, [R1+0x188] ;  /* 0x0001880001037983 */ /* 0x002ee80000300800 */
[----:B------:R-:W3:Y:S04]  /*d030*/  LDL.LU R11, [R1+0x17c] ;  /* 0x00017c00010b7983 */ /* 0x000ee80000300800 */
[----:B------:R1:W-:Y:S04]  /*d040*/  STL [R1], R70 ;  /* 0x0000004601007387 */ /* 0x0003e80000100800 */
[----:B-1----:R-:W3:Y:S04]  /*d050*/  LDL.LU R70, [R1+0x3dc] ;  /* 0x0003dc0001467983 */ /* 0x002ee80000300800 */
[----:B------:R1:W-:Y:S04]  /*d060*/  STL [R1+0x4], R71 ;  /* 0x0000044701007387 */ /* 0x0003e80000100800 */
        /* <DEDUP_REMOVED lines=57> */
[----:B------:R1:W-:Y:S01]  /*d400*/  STL [R1+0xf0], R130 ;  /* 0x0000f08201007387 */ /* 0x0003e20000100800 */
[----:B------:R-:W-:-:S03]  /*d410*/  FMUL R143, R143, R2 ;  /* 0x000000028f8f7220 */ /* 0x000fc60000400000 */
        /* <DEDUP_REMOVED lines=45> */
[----:B-1----:R1:W5:Y:S04]  /*d6f0*/  LDL.LU R251, [R1+0x328] ;  /* 0x0003280001fb7983 */ /* 0x0023680000300800 */
[----:B------:R2:W-:Y:S01]  /*d700*/  STL [R1+0x170], R250 ;  /* 0x000170fa01007387 */ /* 0x0005e20000100800 */
[----:B------:R-:W-:-:S03]  /*d710*/  FMUL R243, R243, R2 ;  /* 0x00000002f3f37220 */ /* 0x000fc60000400000 */
[----:B--2---:R1:W5:Y:S04]  /*d720*/  LDL.LU R250, [R1+0x324] ;  /* 0x0003240001fa7983 */ /* 0x0043680000300800 */
        /* <DEDUP_REMOVED lines=30> */
[----:B------:R2:W-:Y:S04]  /*d910*/  STL [R1+0x1c4], R239 ;  /* 0x0001c4ef01007387 */ /* 0x0005e80000100800 */
        /* <DEDUP_REMOVED lines=12> */
[----:B--2---:R-:W2:Y:S01]  /*d9e0*/  LDL.LU R233, [R1+0x8] ;  /* 0x0000080001e97983 */ /* 0x004ea20000300800 */
[----:B------:R-:W-:-:S04]  /*d9f0*/  @!P4 FMUL R0, R0, R0 ;  /* 0x000000000000c220 */ /* 0x000fc80000400000 */
[-C--:B------:R-:W-:Y:S01]  /*da00*/  FMUL R232, R232, R0.reuse ;  /* 0x00000000e8e87220 */ /* 0x080fe20000400000 */
        /* <DEDUP_REMOVED lines=28> */
[-C--:B----4-:R-:W-:Y:S01]  /*dbd0*/  FMUL R203, R203, R0.reuse ;  /* 0x00000000cbcb7220 */ /* 0x090fe20000400000 */
[-C--:B---3--:R-:W-:Y:S01]  /*dbe0*/  FMUL R202, R202, R0.reuse ;  /* 0x00000000caca7220 */ /* 0x088fe20000400000 */
        /* <DEDUP_REMOVED lines=31> */
[----:B------:R-:W-:Y:S01]  /*dde0*/  FMUL R4, R4, R0 ;  /* 0x0000000004047220 */ /* 0x000fe20000400000 */
[----:B------:R-:W-:Y:S01]  /*ddf0*/  ISETP.NE.AND P3, PT, R187, 0x4, PT ;  /* 0x00000004bb00780c */ /* 0x000fe20003f65270 */
        /* <DEDUP_REMOVED lines=116> */
[----:B--2---:R-:W-:-:S05]  /*e540*/  FMUL R233, R233, R0 ;  /* 0x00000000e9e97220 */ /* 0x004fca0000400000 */
        /* <DEDUP_REMOVED lines=94> */
[----:B------:R-:W-:Y:S04]  /*eb30*/  STL [R1+0x17c], R11 ;  /* 0x00017c0b01007387 */ /* 0x000fe80000100800 */
        /* <DEDUP_REMOVED lines=13> */
[----:B------:R-:W-:-:S03]  /*ec10*/  FMUL R130, R130, R0 ;  /* 0x0000000082827220 */ /* 0x000fc60000400000 */
[----:B------:R-:W-:Y:S01]  /*ec20*/  STL [R1+0x1ec], R17 ;  /* 0x0001ec1101007387 */ /* 0x000fe20000100800 */
[-C--:B------:R-:W-:Y:S01]  /*ec30*/  FMUL R131, R131, R0.reuse ;  /* 0x0000000083837220 */ /* 0x080fe20000400000 */
[-C--:B------:R-:W-:Y:S02]  /*ec40*/  FMUL R134, R134, R0.reuse ;  /* 0x0000000086867220 */ /* 0x080fe40000400000 */
[----:B------:R-:W-:Y:S01]  /*ec50*/  STL [R1+0x1f8], R16 ;  /* 0x0001f81001007387 */ /* 0x000fe20000100800 */
[-C--:B------:R-:W-:Y:S01]  /*ec60*/  FMUL R135, R135, R0.reuse ;  /* 0x0000000087877220 */ /* 0x080fe20000400000 */
[-C--:B------:R-:W-:Y:S01]  /*ec70*/  FMUL R138, R138, R0.reuse ;  /* 0x000000008a8a7220 */ /* 0x080fe20000400000 */
[-C--:B------:R-:W-:Y:S01]  /*ec80*/  FMUL R139, R139, R0.reuse ;  /* 0x000000008b8b7220 */ /* 0x080fe20000400000 */
[----:B------:R3:W-:Y:S01]  /*ec90*/  STL [R1+0x1fc], R4 ;  /* 0x0001fc0401007387 */ /* 0x0007e20000100800 */
[-C--:B------:R-:W-:Y:S01]  /*eca0*/  FMUL R142, R142, R0.reuse ;  /* 0x000000008e8e7220 */ /* 0x080fe20000400000 */
[-C--:B------:R-:W-:Y:S01]  /*ecb0*/  FMUL R143, R143, R0.reuse ;  /* 0x000000008f8f7220 */ /* 0x080fe20000400000 */
[-C--:B------:R-:W-:Y:S01]  /*ecc0*/  FMUL R146, R146, R0.reuse ;  /* 0x0000000092927220 */ /* 0x080fe20000400000 */
[-C--:B------:R-:W-:Y:S01]  /*ecd0*/  FMUL R147, R147, R0.reuse ;  /* 0x0000000093937220 */ /* 0x080fe20000400000 */
[-C--:B------:R-:W-:Y:S01]  /*ece0*/  FMUL R150, R150, R0.reuse ;  /* 0x0000000096967220 */ /* 0x080fe20000400000 */
[----:B------:R-:W-:Y:S01]  /*ecf0*/  FMUL R151, R151, R0 ;  /* 0x0000000097977220 */ /* 0x000fe20000400000 */
[----:B--2---:R-:W-:Y:S01]  /*ed00*/  IMAD R3, R185, 0x8, R252 ;  /* 0x00000008b9037824 */ /* 0x004fe200078e02fc */
[----:B-1-3--:R-:W-:-:S07]  /*ed10*/  SHF.L.U32 R4, R189, 0x1f, RZ ;  /* 0x0000001fbd047819 */ /* 0x00afce00000006ff */
.L_x_30:
[----:B-1----:R1:W2:Y:S02]  /*ed20*/  SYNCS.PHASECHK.TRANS64.TRYWAIT P4, [R3+URZ+0x50000], R4 ;  /* 0x05000004030075a7 */ /* 0x0022a4000808017f */
[----:B--2---:R-:W-:Y:S05]  /*ed30*/  @!P4 NANOSLEEP.SYNCS 0x989680 ;  /* 0x009896800000c95d */ /* 0x004fea0003900000 */
[----:B------:R-:W2:Y:S02]  /*ed40*/  @!P4 SYNCS.PHASECHK.TRANS64 P4, [R3+URZ+0x50000], R4 ;  /* 0x050000040300c5a7 */ /* 0x000ea4000808007f */
[----:B--2---:R-:W-:Y:S05]  /*ed50*/  @!P4 BRA `(.L_x_30) ;  /* 0xfffffffc00f0c947 */ /* 0x004fea000383ffff */
[----:B------:R-:W2:Y:S01]  /*ed60*/  LDL R191, [R1+0x210] ;  /* 0x0002100001bf7983 */ /* 0x000ea20000100800 */
[----:B------:R-:W1:Y:S03]  /*ed70*/  LDC R190, c[0x0][0x604] ;  /* 0x00018100ffbe7b82 */ /* 0x000e660000000800 */
[----:B------:R-:W-:Y:S04]  /*ed80*/  STL.64 [R1+0xbe8], R150 ;  /* 0x000be89601007387 */ /* 0x000fe80000100a00 */
[----:B------:R-:W-:Y:S04]  /*ed90*/  STL.64 [R1+0xbe0], R148 ;  /* 0x000be09401007387 */ /* 0x000fe80000100a00 */
[----:B------:R-:W-:Y:S04]  /*eda0*/  STL.64 [R1+0xbd8], R146 ;  /* 0x000bd89201007387 */ /* 0x000fe80000100a00 */
[----:B------:R-:W-:Y:S04]  /*edb0*/  STL.64 [R1+0xbd0], R144 ;  /* 0x000bd09001007387 */ /* 0x000fe80000100a00 */
[----:B------:R-:W-:Y:S04]  /*edc0*/  STL.64 [R1+0xbc8], R142 ;  /* 0x000bc88e01007387 */ /* 0x000fe80000100a00 */
[----:B------:R-:W-:Y:S01]  /*edd0*/  STL.64 [R1+0xbc0], R140 ;  /* 0x000bc08c01007387 */ /* 0x000fe20000100a00 */
[----:B-1----:R-:W-:-:S03]  /*ede0*/  FMUL R3, R5, R190 ;  /* 0x000000be05037220 */ /* 0x002fc60000400000 */
[----:B------:R-:W-:Y:S01]  /*edf0*/  STL.64 [R1+0xbb8], R138 ;  /* 0x000bb88a01007387 */ /* 0x000fe20000100a00 */
[-CC-:B------:R-:W-:Y:S01]  /*ee00*/  FFMA R5, R160, R190.reuse, -R3.reuse ;  /* 0x000000bea0057223 */ /* 0x180fe20000000803 */
[-CC-:B------:R-:W-:Y:S01]  /*ee10*/  FFMA R4, R161, R190.reuse, -R3.reuse ;  /* 0x000000bea1047223 */ /* 0x180fe20000000803 */
[-CC-:B------:R-:W-:Y:S01]  /*ee20*/  FFMA R161, R164, R190.reuse, -R3.reuse ;  /* 0x000000bea4a17223 */ /* 0x180fe20000000803 */
        /* <DEDUP_REMOVED lines=17> */
[-C--:B------:R-:W-:Y:S01]  /*ef40*/  FFMA R181, R181, R190.reuse, -R3 ;  /* 0x000000beb5b57223 */ /* 0x080fe20000000803 */
[-C--:B------:R-:W-:Y:S01]  /*ef50*/  FMUL R3, R10, R190.reuse ;  /* 0x000000be0a037220 */ /* 0x080fe20000400000 */
[----:B------:R-:W-:Y:S01]  /*ef60*/  FSETP.GEU.AND P5, PT, R152, -126, PT ;  /* 0xc2fc00009800780b */ /* 0x000fe20003fae000 */
[----:B------:R-:W-:Y:S01]  /*ef70*/  STL.64 [R1+0xb88], R126 ;  /* 0x000b887e01007387 */ /* 0x000fe20000100a00 */
[----:B------:R-:W-:Y:S01]  /*ef80*/  FSETP.GEU.AND P4, PT, R153, -126, PT ;  /* 0xc2fc00009900780b */ /* 0x000fe20003f8e000 */
        /* <DEDUP_REMOVED lines=16> */
[----:B------:R-:W-:Y:S01]  /*f090*/  @!P5 FMUL R152, R152, 0.5 ;  /* 0x3f0000009898d820 */ /* 0x000fe20000400000 */
[----:B------:R-:W-:Y:S01]  /*f0a0*/  @!P4 FMUL R153, R153, 0.5 ;  /* 0x3f0000009999c820 */ /* 0x000fe20000400000 */
[----:B------:R-:W-:Y:S01]  /*f0b0*/  STL.64 [R1+0xb60], R116 ;  /* 0x000b607401007387 */ /* 0x000fe20000100a00 */
[-CC-:B------:R-:W-:Y:S01]  /*f0c0*/  FFMA R154, R154, R190.reuse, -R3.reuse ;  /* 0x000000be9a9a7223 */ /* 0x180fe20000000803 */
[----:B------:R-:W1:Y:S01]  /*f0d0*/  MUFU.EX2 R175, R152 ;  /* 0x0000009800af7308 */ /* 0x000e620000000800 */
[----:B------:R-:W-:Y:S01]  /*f0e0*/  FSETP.GEU.AND P6, PT, R156, -126, PT ;  /* 0xc2fc00009c00780b */ /* 0x000fe20003fce000 */
[----:B------:R-:W-:Y:S01]  /*f0f0*/  STL.64 [R1+0xb58], R114 ;  /* 0x000b587201007387 */ /* 0x000fe20000100a00 */
[-CC-:B------:R-:W-:Y:S01]  /*f100*/  FFMA R155, R155, R190.reuse, -R3.reuse ;  /* 0x000000be9b9b7223 */ /* 0x180fe20000000803 */
[-CC-:B------:R-:W-:Y:S01]  /*f110*/  FFMA R158, R158, R190.reuse, -R3.reuse ;  /* 0x000000be9e9e7223 */ /* 0x180fe20000000803 */
[----:B------:R-:W-:Y:S01]  /*f120*/  FFMA R159, R159, R190, -R3 ;  /* 0x000000be9f9f7223 */ /* 0x000fe20000000803 */
[----:B------:R-:W-:Y:S02]  /*f130*/  STL.64 [R1+0xb50], R112 ;  /* 0x000b507001007387 */ /* 0x000fe40000100a00 */
[----:B------:R-:W3:Y:S02]  /*f140*/  MUFU.EX2 R174, R153 ;  /* 0x0000009900ae7308 */ /* 0x000ee40000000800 */
[----:B------:R-:W-:Y:S04]  /*f150*/  STL.64 [R1+0xb48], R110 ;  /* 0x000b486e01007387 */ /* 0x000fe80000100a00 */
[----:B------:R-:W-:Y:S01]  /*f160*/  STL.64 [R1+0xb40], R108 ;  /* 0x000b406c01007387 */ /* 0x000fe20000100a00 */
[----:B------:R-:W-:Y:S01]  /*f170*/  @!P6 FMUL R156, R156, 0.5 ;  /* 0x3f0000009c9ce820 */ /* 0x000fe20000400000 */
[----:B-1----:R-:W-:-:S02]  /*f180*/  @!P5 FMUL R175, R175, R175 ;  /* 0x000000afafafd220 */ /* 0x002fc40000400000 */
[----:B------:R-:W-:Y:S01]  /*f190*/  STL.64 [R1+0xb38], R106 ;  /* 0x000b386a01007387 */ /* 0x000fe20000100a00 */
[----:B------:R-:W-:-:S03]  /*f1a0*/  FSETP.GEU.AND P5, PT, R157, -126, PT ;  /* 0xc2fc00009d00780b */ /* 0x000fc60003fae000 */
[----:B------:R-:W-:Y:S01]  /*f1b0*/  STL.64 [R1+0xb30], R104 ;  /* 0x000b306801007387 */ /* 0x000fe20000100a00 */
[----:B---3--:R-:W-:-:S03]  /*f1c0*/  @!P4 FMUL R174, R174, R174 ;  /* 0x000000aeaeaec220 */ /* 0x008fc60000400000 */
        /* <DEDUP_REMOVED lines=40> */
[----:B------:R3:W-:Y:S04]  /*f450*/  STL [R1+0x544], R2 ;  /* 0x0005440201007387 */ /* 0x0007e80000100800 */
[----:B-----5:R-:W-:Y:S04]  /*f460*/  STL [R1+0x540], R198 ;  /* 0x000540c601007387 */ /* 0x020fe80000100800 */
        /* <DEDUP_REMOVED lines=9> */
[----:B--2---:R-:W-:-:S03]  /*f500*/  LEA R3, R185, R191, 0xc ;  /* 0x000000bfb9037211 */ /* 0x004fc600078e60ff */
        /* <DEDUP_REMOVED lines=85> */
[----:B-1----:R-:W3:Y:S04]  /*fa60*/  LDL.LU.64 R24, [R1] ;  /* 0x0000000001187983 */ /* 0x002ee80000300a00 */
        /* <DEDUP_REMOVED lines=63> */
[----:B------:R-:W-:Y:S01]  /*fe60*/  FSETP.GEU.AND P4, PT, R154, -126, PT ;  /* 0xc2fc00009a00780b */ /* 0x000fe20003f8e000 */
[----:B------:R-:W-:Y:S01]  /*fe70*/  @!P5 FMUL R157, R157, 0.5 ;  /* 0x3f0000009d9dd820 */ /* 0x000fe20000400000 */
[----:B------:R-:W1:Y:S01]  /*fe80*/  MUFU.EX2 R173, R156 ;  /* 0x0000009c00ad7308 */ /* 0x000e620000000800 */
[C---:B------:R-:W-:Y:S01]  /*fe90*/  VIADD R152, R3.reuse, 0x80 ;  /* 0x0000008003987836 */ /* 0x040fe20000000000 */
[----:B------:R-:W-:Y:S01]  /*fea0*/  R2UR UR12, R3 ;  /* 0x00000000030c72ca */ /* 0x000fe200000e0000 */
[----:B------:R-:W-:Y:S01]  /*feb0*/  UMOV UR15, 0x40000040 ;  /* 0x40000040000f7882 */ /* 0x000fe20000000000 */
[----:B------:R-:W-:Y:S02]  /*fec0*/  STL [R1+0x568], R185 ;  /* 0x000568b901007387 */ /* 0x000fe40000100800 */
[----:B------:R-:W-:-:S02]  /*fed0*/  R2UR UR6, R152 ;  /* 0x00000000980672ca */ /* 0x000fc400000e0000 */
[----:B------:R-:W4:Y:S01]  /*fee0*/  MUFU.EX2 R172, R157 ;  /* 0x0000009d00ac7308 */ /* 0x000f220000000800 */
[C---:B------:R-:W-:Y:S01]  /*fef0*/  IADD3 R152, R3.reuse, 0x880, RZ ;  /* 0x0000088003987810 */ /* 0x040fe20007ffe0ff */
[----:B------:R-:W-:Y:S01]  /*ff00*/  STL [R1+0x570], R175 ;  /* 0x000570af01007387 */ /* 0x000fe20000100800 */
[----:B------:R-:W-:Y:S02]  /*ff10*/  @!P4 FMUL R154, R154, 0.5 ;  /* 0x3f0000009a9ac820 */ /* 0x000fe40000400000 */
[----:B------:R-:W-:Y:S01]  /*ff20*/  R2UR UR7, R152 ;  /* 0x00000000980772ca */ /* 0x000fe200000e0000 */
[----:B------:R-:W-:Y:S01]  /*ff30*/  VIADD R152, R3, 0x100 ;  /* 0x0000010003987836 */ /* 0x000fe20000000000 */
[----:B------:R-:W-:Y:S01]  /*ff40*/  UMOV UR14, UR12 ;  /* 0x0000000c000e7c82 */ /* 0x000fe20008000000 */
[----:B------:R2:W2:Y:S01]  /*ff50*/  MUFU.EX2 R171, R154 ;  /* 0x0000009a00ab7308 */ /* 0x0004a20000000800 */
[----:B-1----:R-:W-:Y:S01]  /*ff60*/  @!P6 FMUL R173, R173, R173 ;  /* 0x000000adadade220 */ /* 0x002fe20000400000 */
[----:B------:R-:W-:Y:S01]  /*ff70*/  FSETP.GEU.AND P6, PT, R155, -126, PT ;  /* 0xc2fc00009b00780b */ /* 0x000fe20003fce000 */
[----:B------:R-:W-:Y:S01]  /*ff80*/  STL [R1+0x56c], R174 ;  /* 0x00056cae01007387 */ /* 0x000fe20000100800 */
[----:B------:R-:W-:-:S02]  /*ff90*/  R2UR UR8, R152 ;  /* 0x00000000980872ca */ /* 0x000fc400000e0000 */
[C---:B------:R-:W-:Y:S01]  /*ffa0*/  IADD3 R152, R3.reuse, 0x900, RZ ;  /* 0x0000090003987810 */ /* 0x040fe20007ffe0ff */
[----:B------:R-:W-:Y:S01]  /*ffb0*/  STL [R1+0x578], R173 ;  /* 0x000578ad01007387 */ /* 0x000fe20000100800 */
[----:B----4-:R-:W-:Y:S01]  /*ffc0*/  @!P5 FMUL R172, R172, R172 ;  /* 0x000000acacacd220 */ /* 0x010fe20000400000 */
[----:B------:R-:W-:Y:S02]  /*ffd0*/  FSETP.GEU.AND P5, PT, R158, -126, PT ;  /* 0xc2fc00009e00780b */ /* 0x000fe40003fae000 */
[----:B------:R-:W-:Y:S01]  /*ffe0*/  R2UR UR9, R152 ;  /* 0x00000000980972ca */ /* 0x000fe200000e0000 */
[----:B------:R-:W-:Y:S01]  /*fff0*/  VIADD R152, R3, 0x180 ;  /* 0x0000018003987836 */ /* 0x000fe20000000000 */
[----:B--2---:R-:W-:Y:S02]  /*10000*/  F2FP.F16.F32.PACK_AB R154, R172, R173 ;  /* 0x000000adac9a723e */ /* 0x004fe400000000ff */
[----:B------:R-:W-:Y:S01]  /*10010*/  @!P6 FMUL R155, R155, 0.5 ;  /* 0x3f0000009b9be820 */ /* 0x000fe20000400000 */
[----:B------:R-:W-:Y:S01]  /*10020*/  STL [R1+0x574], R172 ;  /* 0x000574ac01007387 */ /* 0x000fe20000100800 */
[----:B------:R-:W-:Y:S01]  /*10030*/  @!P4 FMUL R171, R171, R171 ;  /* 0x000000abababc220 */ /* 0x000fe20000400000 */
[----:B------:R-:W-:Y:S01]  /*10040*/  FSETP.GEU.AND P4, PT, R159, -126, PT ;  /* 0xc2fc00009f00780b */ /* 0x000fe20003f8e000 */
[----:B------:R-:W1:Y:S01]  /*10050*/  MUFU.EX2 R170, R155 ;  /* 0x0000009b00aa7308 */ /* 0x000e620000000800 */
[----:B------:R-:W-:-:S02]  /*10060*/  R2UR UR10, R152 ;  /* 0x00000000980a72ca */ /* 0x000fc400000e0000 */
[----:B------:R-:W-:Y:S01]  /*10070*/  IADD3 R152, R3, 0x800, RZ ;  /* 0x0000080003987810 */ /* 0x000fe20007ffe0ff */
[----:B------:R-:W-:Y:S01]  /*10080*/  @!P5 FMUL R158, R158, 0.5 ;  /* 0x3f0000009e9ed820 */ /* 0x000fe20000400000 */
[----:B------:R-:W-:Y:S02]  /*10090*/  STL [R1+0x580], R171 ;  /* 0x000580ab01007387 */ /* 0x000fe40000100800 */
[----:B------:R-:W-:Y:S01]  /*100a0*/  R2UR UR11, R152 ;  /* 0x00000000980b72ca */ /* 0x000fe200000e0000 */
[----:B------:R-:W2:Y:S01]  /*100b0*/  MUFU.EX2 R169, R158 ;  /* 0x0000009e00a97308 */ /* 0x000ea20000000800 */
[----:B------:R-:W-:-:S03]  /*100c0*/  F2FP.F16.F32.PACK_AB R152, R174, R175 ;  /* 0x000000afae98723e */ /* 0x000fc600000000ff */
[----:B------:R-:W-:-:S04]  /*100d0*/  @!P4 FMUL R159, R159, 0.5 ;  /* 0x3f0000009f9fc820 */ /* 0x000fc80000400000 */
[----:B------:R-:W4:Y:S01]  /*100e0*/  MUFU.EX2 R168, R159 ;  /* 0x0000009f00a87308 */ /* 0x000f220000000800 */
[----:B-1----:R-:W-:-:S05]  /*100f0*/  @!P6 FMUL R170, R170, R170 ;  /* 0x000000aaaaaae220 */ /* 0x002fca0000400000 */
[----:B------:R-:W-:Y:S01]  /*10100*/  F2FP.F16.F32.PACK_AB R153, R170, R171 ;  /* 0x000000abaa99723e */ /* 0x000fe200000000ff */
[----:B------:R-:W-:Y:S01]  /*10110*/  STL [R1+0x57c], R170 ;  /* 0x00057caa01007387 */ /* 0x000fe20000100800 */
[----:B--2---:R-:W-:-:S05]  /*10120*/  @!P5 FMUL R169, R169, R169 ;  /* 0x000000a9a9a9d220 */ /* 0x004fca0000400000 */
[----:B------:R-:W-:Y:S01]  /*10130*/  STL [R1+0x588], R169 ;  /* 0x000588a901007387 */ /* 0x000fe20000100800 */
[----:B----4-:R-:W-:-:S05]  /*10140*/  @!P4 FMUL R168, R168, R168 ;  /* 0x000000a8a8a8c220 */ /* 0x010fca0000400000 */
[----:B------:R-:W-:Y:S01]  /*10150*/  F2FP.F16.F32.PACK_AB R155, R168, R169 ;  /* 0x000000a9a89b723e */ /* 0x000fe200000000ff */
[----:B------:R-:W-:Y:S04]  /*10160*/  STL [R1+0x584], R168 ;  /* 0x000584a801007387 */ /* 0x000fe80000100800 */
[----:B------:R1:W-:Y:S01]  /*10170*/  STL [R1+0x58c], R3 ;  /* 0x00058c0301007387 */ /* 0x0003e20000100800 */
[----:B---3--:R-:W-:-:S06]  /*10180*/  WARPGROUP.ARRIVE ;  /* 0x00000000000079c5 */ /* 0x008fcc0000000000 */
[----:B------:R-:W-:Y:S03]  /*10190*/  HGMMA.64x256x16.F32 R24, R152, gdesc[UR12].tnspB, R24, gsb0 ;  /* 0x43e0000c98187df0 */ /* 0x000fe60008000818 */
[----:B------:R-:W-:Y:S02]  /*101a0*/  WARPGROUP.DEPBAR.LE gsb0, 0x0 ;  /* 0x00008000000079c5 */ /* 0x000fe40000010000 */
[----:B------:R-:W-:Y:S01]  /*101b0*/  STL.64 [R1], R24 ;  /* 0x0000001801007387 */ /* 0x000fe20000100a00 */
[----:B------:R-:W-:Y:S01]  /*101c0*/  IMAD.MOV.U32 R2, RZ, RZ, R150 ;  /* 0x000000ffff027224 */ /* 0x000fe200078e0096 */
[----:B------:R-:W-:Y:S01]  /*101d0*/  MOV R0, R151 ;  /* 0x0000009700007202 */ /* 0x000fe20000000f00 */
[----:B------:R-:W-:Y:S01]  /*101e0*/  IMAD.MOV.U32 R6, RZ, RZ, R148 ;  /* 0x000000ffff067224 */ /* 0x000fe200078e0094 */
[----:B------:R-:W-:Y:S01]  /*101f0*/  STL.64 [R1+0x8], R26 ;  /* 0x0000081a01007387 */ /* 0x000fe20000100a00 */
[----:B-1----:R-:W-:Y:S01]  /*10200*/  MOV R3, R149 ;  /* 0x0000009500037202 */ /* 0x002fe20000000f00 */
        /* <DEDUP_REMOVED lines=181> */
[----:B------:R-:W2:Y:S01]  /*10d60*/  LDL.LU.64 R24, [R1+0x9f0] ;  /* 0x0009f00001187983 */ /* 0x000ea20000300a00 */
[----:B------:R-:W-:Y:S01]  /*10d70*/  UMOV UR14, UR11 ;  /* 0x0000000b000e7c82 */ /* 0x000fe20008000000 */
[----:B------:R-:W-:Y:S01]  /*10d80*/  UMOV UR15, 0x40000040 ;  /* 0x40000040000f7882 */ /* 0x000fe20000000000 */
[----:B--2---:R-:W-:-:S06]  /*10d90*/  WARPGROUP.ARRIVE ;  /* 0x00000000000079c5 */ /* 0x004fcc0000000000 */
        /* <DEDUP_REMOVED lines=65> */
[----:B------:R2:W-:Y:S01]  /*111b0*/  STL.64 [R1+0x7b0], R24 ;  /* 0x0007b01801007387 */ /* 0x0005e20000100a00 */
[----:B-1----:R-:W-:Y:S01]  /*111c0*/  IMAD.MOV.U32 R32, RZ, RZ, R20 ;  /* 0x000000ffff207224 */ /* 0x002fe200078e0014 */
[----:B------:R-:W-:Y:S01]  /*111d0*/  MOV R33, R21 ;  /* 0x0000001500217202 */ /* 0x000fe20000000f00 */
[----:B------:R-:W-:Y:S01]  /*111e0*/  IMAD.MOV.U32 R34, RZ, RZ, R22 ;  /* 0x000000ffff227224 */ /* 0x000fe200078e0016 */
[----:B--2---:R-:W2:Y:S04]  /*111f0*/  LDL.LU R24, [R1] ;  /* 0x0000000001187983 */ /* 0x004ea80000300800 */
[----:B------:R-:W2:Y:S04]  /*11200*/  LDL.LU R25, [R1+0x4] ;  /* 0x0000040001197983 */ /* 0x000ea80000300800 */
[----:B------:R-:W2:Y:S04]  /*11210*/  LDL.LU R26, [R1+0x8] ;  /* 0x00000800011a7983 */ /* 0x000ea80000300800 */
[----:B------:R-:W2:Y:S04]  /*11220*/  LDL.LU R27, [R1+0xc] ;  /* 0x00000c00011b7983 */ /* 0x000ea80000300800 */
[----:B------:R-:W2:Y:S04]  /*11230*/  LDL.LU R28, [R1+0x10] ;  /* 0x00001000011c7983 */ /* 0x000ea80000300800 */
[----:B------:R-:W2:Y:S04]  /*11240*/  LDL.LU R29, [R1+0x14] ;  /* 0x00001400011d7983 */ /* 0x000ea80000300800 */
[----:B------:R-:W2:Y:S01]  /*11250*/  LDL.LU R30, [R1+0x18] ;  /* 0x00001800011e7983 */ /* 0x000ea20000300800 */
[----:B------:R-:W-:-:S03]  /*11260*/  MOV R35, R23 ;  /* 0x0000001700237202 */ /* 0x000fc60000000f00 */
[----:B------:R-:W2:Y:S01]  /*11270*/  LDL.LU R31, [R1+0x1c] ;  /* 0x00001c00011f7983 */ /* 0x000ea20000300800 */
[----:B------:R-:W-:-:S03]  /*11280*/  IMAD.MOV.U32 R36, RZ, RZ, R167 ;  /* 0x000000ffff247224 */ /* 0x000fc600078e00a7 */
[----:B------:R-:W3:Y:S01]  /*11290*/  LDL.LU R20, [R1+0x9ec] ;  /* 0x0009ec0001147983 */ /* 0x000ee20000300800 */
[----:B------:R-:W-:-:S03]  /*112a0*/  MOV R37, R166 ;  /* 0x000000a600257202 */ /* 0x000fc60000000f00 */
[----:B------:R-:W4:Y:S01]  /*112b0*/  LDL.LU R21, [R1+0x9e8] ;  /* 0x0009e80001157983 */ /* 0x000f220000300800 */
[----:B------:R-:W-:-:S03]  /*112c0*/  IMAD.MOV.U32 R38, RZ, RZ, R163 ;  /* 0x000000ffff267224 */ /* 0x000fc600078e00a3 */
[----:B------:R-:W3:Y:S01]  /*112d0*/  LDL.LU R22, [R1+0x9e4] ;  /* 0x0009e40001167983 */ /* 0x000ee20000300800 */
[----:B------:R-:W-:-:S03]  /*112e0*/  MOV R39, R162 ;  /* 0x000000a200277202 */ /* 0x000fc60000000f00 */
[----:B------:R-:W4:Y:S01]  /*112f0*/  LDL.LU R23, [R1+0x9e0] ;  /* 0x0009e00001177983 */ /* 0x000f220000300800 */
[----:B------:R-:W-:-:S03]  /*11300*/  IMAD.MOV.U32 R40, RZ, RZ, R16 ;  /* 0x000000ffff287224 */ /* 0x000fc600078e0010 */
[----:B------:R-:W2:Y:S01]  /*11310*/  LDL.LU R167, [R1+0x9dc] ;  /* 0x0009dc0001a77983 */ /* 0x000ea20000300800 */
[----:B------:R-:W-:-:S03]  /*11320*/  MOV R41, R17 ;  /* 0x0000001100297202 */ /* 0x000fc60000000f00 */
[----:B------:R-:W3:Y:S01]  /*11330*/  LDL.LU R166, [R1+0x9d8] ;  /* 0x0009d80001a67983 */ /* 0x000ee20000300800 */
[----:B------:R-:W-:-:S03]  /*11340*/  IMAD.MOV.U32 R42, RZ, RZ, R18 ;  /* 0x000000ffff2a7224 */ /* 0x000fc600078e0012 */
[----:B------:R-:W4:Y:S01]  /*11350*/  LDL.LU R163, [R1+0x9d4] ;  /* 0x0009d40001a37983 */ /* 0x000f220000300800 */
[----:B------:R-:W-:-:S03]  /*11360*/  MOV R43, R19 ;  /* 0x00000013002b7202 */ /* 0x000fc60000000f00 */
[----:B------:R-:W2:Y:S01]  /*11370*/  LDL.LU R162, [R1+0x9d0] ;  /* 0x0009d00001a27983 */ /* 0x000ea20000300800 */
[----:B------:R-:W-:-:S03]  /*11380*/  IMAD.MOV.U32 R44, RZ, RZ, R160 ;  /* 0x000000ffff2c7224 */ /* 0x000fc600078e00a0 */
[----:B------:R-:W3:Y:S01]  /*11390*/  LDL.LU R16, [R1+0x9cc] ;  /* 0x0009cc0001107983 */ /* 0x000ee20000300800 */
[----:B------:R-:W-:-:S03]  /*113a0*/  MOV R45, R161 ;  /* 0x000000a1002d7202 */ /* 0x000fc60000000f00 */
[----:B------:R-:W3:Y:S01]  /*113b0*/  LDL.LU R17, [R1+0x9c8] ;  /* 0x0009c80001117983 */ /* 0x000ee20000300800 */
[----:B------:R-:W-:-:S03]  /*113c0*/  IMAD.MOV.U32 R46, RZ, RZ, R4 ;  /* 0x000000ffff2e7224 */ /* 0x000fc600078e0004 */
[----:B------:R-:W3:Y:S01]  /*113d0*/  LDL.LU R18, [R1+0x9c4] ;  /* 0x0009c40001127983 */ /* 0x000ee20000300800 */
[----:B------:R-:W-:-:S03]  /*113e0*/  MOV R47, R5 ;  /* 0x00000005002f7202 */ /* 0x000fc60000000f00 */
[----:B------:R-:W3:Y:S04]  /*113f0*/  LDL.LU R19, [R1+0x9c0] ;  /* 0x0009c00001137983 */ /* 0x000ee80000300800 */
[----:B------:R-:W4:Y:S04]  /*11400*/  LDL.LU R160, [R1+0x9bc] ;  /* 0x0009bc0001a07983 */ /* 0x000f280000300800 */
[----:B------:R-:W2:Y:S04]  /*11410*/  LDL.LU R161, [R1+0x9b8] ;  /* 0x0009b80001a17983 */ /* 0x000ea80000300800 */
[----:B------:R-:W3:Y:S04]  /*11420*/  LDL.LU R4, [R1+0x9b4] ;  /* 0x0009b40001047983 */ /* 0x000ee80000300800 */
[----:B------:R-:W4:Y:S01]  /*11430*/  LDL.LU R5, [R1+0x9b0] ;  /* 0x0009b00001057983 */ /* 0x000f220000300800 */
        /* <DEDUP_REMOVED lines=102> */
[----:B------:R-:W-:-:S02]  /*11aa0*/  MOV R150, R2 ;  /* 0x0000000200967202 */ /* 0x000fc40000000f00 */
[----:B------:R-:W-:Y:S01]  /*11ab0*/  MOV R151, R0 ;  /* 0x0000000000977202 */ /* 0x000fe20000000f00 */
[----:B------:R-:W-:Y:S01]  /*11ac0*/  UMOV UR14, UR6 ;  /* 0x00000006000e7c82 */ /* 0x000fe20008000000 */
[----:B------:R-:W-:Y:S01]  /*11ad0*/  UMOV UR15, 0x40000040 ;  /* 0x40000040000f7882 */ /* 0x000fe20000000000 */
[----:B---3--:R-:W-:Y:S02]  /*11ae0*/  FSETP.GEU.AND P4, PT, R4, -126, PT ;  /* 0xc2fc00000400780b */ /* 0x008fe40003f8e000 */
[----:B----4-:R-:W-:-:S11]  /*11af0*/  FSETP.GEU.AND P5, PT, R5, -126, PT ;  /* 0xc2fc00000500780b */ /* 0x010fd60003fae000 */
[----:B------:R-:W-:Y:S02]  /*11b00*/  @!P4 FMUL R4, R4, 0.5 ;  /* 0x3f0000000404c820 */ /* 0x000fe40000400000 */
[----:B------:R-:W-:Y:S02]  /*11b10*/  @!P5 FMUL R5, R5, 0.5 ;  /* 0x3f0000000505d820 */ /* 0x000fe40000400000 */
[----:B------:R-:W1:Y:S08]  /*11b20*/  MUFU.EX2 R164, R4 ;  /* 0x0000000400a47308 */ /* 0x000e700000000800 */
[----:B------:R-:W3:Y:S01]  /*11b30*/  MUFU.EX2 R165, R5 ;  /* 0x0000000500a57308 */ /* 0x000ee20000000800 */
[----:B--2---:R-:W-:Y:S01]  /*11b40*/  FSETP.GEU.AND P6, PT, R161, -126, PT ;  /* 0xc2fc0000a100780b */ /* 0x004fe20003fce000 */
[----:B-1----:R-:W-:Y:S01]  /*11b50*/  @!P4 FMUL R164, R164, R164 ;  /* 0x000000a4a4a4c220 */ /* 0x002fe20000400000 */
[----:B------:R-:W-:Y:S01]  /*11b60*/  FSETP.GEU.AND P4, PT, R162, -126, PT ;  /* 0xc2fc0000a200780b */ /* 0x000fe20003f8e000 */
[----:B---3--:R-:W-:Y:S01]  /*11b70*/  @!P5 FMUL R165, R165, R165 ;  /* 0x000000a5a5a5d220 */ /* 0x008fe20000400000 */
[----:B------:R-:W-:-:S09]  /*11b80*/  FSETP.GEU.AND P5, PT, R160, -126, PT ;  /* 0xc2fc0000a000780b */ /* 0x000fd20003fae000 */
[----:B------:R-:W-:Y:S02]  /*11b90*/  @!P6 FMUL R161, R161, 0.5 ;  /* 0x3f000000a1a1e820 */ /* 0x000fe40000400000 */
[----:B------:R-:W-:-:S04]  /*11ba0*/  @!P4 FMUL R162, R162, 0.5 ;  /* 0x3f000000a2a2c820 */ /* 0x000fc80000400000 */
[----:B------:R-:W1:Y:S01]  /*11bb0*/  MUFU.EX2 R161, R161 ;  /* 0x000000a100a17308 */ /* 0x000e620000000800 */
[----:B------:R-:W-:-:S07]  /*11bc0*/  @!P5 FMUL R160, R160, 0.5 ;  /* 0x3f000000a0a0d820 */ /* 0x000fce0000400000 */
[----:B------:R-:W2:Y:S08]  /*11bd0*/  MUFU.EX2 R162, R162 ;  /* 0x000000a200a27308 */ /* 0x000eb00000000800 */
[----:B------:R-:W3:Y:S01]  /*11be0*/  MUFU.EX2 R160, R160 ;  /* 0x000000a000a07308 */ /* 0x000ee20000000800 */
[----:B-1----:R-:W-:Y:S01]  /*11bf0*/  @!P6 FMUL R161, R161, R161 ;  /* 0x000000a1a1a1e220 */ /* 0x002fe20000400000 */
[----:B------:R-:W-:Y:S01]  /*11c00*/  FSETP.GEU.AND P6, PT, R163, -126, PT ;  /* 0xc2fc0000a300780b */ /* 0x000fe20003fce000 */
[----:B--2---:R-:W-:Y:S01]  /*11c10*/  @!P4 FMUL R162, R162, R162 ;  /* 0x000000a2a2a2c220 */ /* 0x004fe20000400000 */
        /* <DEDUP_REMOVED lines=10> */
[----:B------:R-:W-:-:S02]  /*11cc0*/  F2FP.F16.F32.PACK_AB R152, R164, R165 ;  /* 0x000000a5a498723e */ /* 0x000fc400000000ff */
[----:B------:R-:W-:Y:S01]  /*11cd0*/  F2FP.F16.F32.PACK_AB R154, R160, R161 ;  /* 0x000000a1a09a723e */ /* 0x000fe200000000ff */
[----:B--2---:R-:W-:Y:S01]  /*11ce0*/  @!P4 FMUL R167, R167, R167 ;  /* 0x000000a7a7a7c220 */ /* 0x004fe20000400000 */
[----:B------:R-:W-:Y:S01]  /*11cf0*/  F2FP.F16.F32.PACK_AB R153, R163, R162 ;  /* 0x000000a2a399723e */ /* 0x000fe200000000ff */
[----:B---3--:R-:W-:-:S05]  /*11d00*/  @!P5 FMUL R166, R166, R166 ;  /* 0x000000a6a6a6d220 */ /* 0x008fca0000400000 */
[----:B------:R-:W-:-:S04]  /*11d10*/  F2FP.F16.F32.PACK_AB R155, R167, R166 ;  /* 0x000000a6a79b723e */ /* 0x000fc800000000ff */
[----:B------:R-:W-:-:S06]  /*11d20*/  WARPGROUP.ARRIVE ;  /* 0x00000000000079c5 */ /* 0x000fcc0000000000 */
[----:B------:R-:W-:Y:S01]  /*11d30*/  HGMMA.64x256x16.F32 R24, R152, gdesc[UR12].tnspB, R24, gsb0 ;  /* 0x43e0000c98187df0 */ /* 0x000fe20008000818 */
        /* <DEDUP_REMOVED lines=270> */
[----:B------:R-:W-:-:S02]  /*12e20*/  FSETP.GEU.AND P4, PT, R18, -126, PT ;  /* 0xc2fc00001200780b */ /* 0x000fc40003f8e000 */
[----:B------:R-:W-:-:S11]  /*12e30*/  FSETP.GEU.AND P5, PT, R19, -126, PT ;  /* 0xc2fc00001300780b */ /* 0x000fd60003fae000 */
[----:B------:R-:W-:Y:S02]  /*12e40*/  @!P4 FMUL R18, R18, 0.5 ;  /* 0x3f0000001212c820 */ /* 0x000fe40000400000 */
[----:B------:R-:W-:Y:S02]  /*12e50*/  @!P5 FMUL R19, R19, 0.5 ;  /* 0x3f0000001313d820 */ /* 0x000fe40000400000 */
[----:B------:R-:W1:Y:S08]  /*12e60*/  MUFU.EX2 R158, R18 ;  /* 0x00000012009e7308 */ /* 0x000e700000000800 */
[----:B------:R-:W3:Y:S01]  /*12e70*/  MUFU.EX2 R159, R19 ;  /* 0x00000013009f7308 */ /* 0x000ee20000000800 */
[----:B------:R-:W-:Y:S01]  /*12e80*/  FSETP.GEU.AND P6, PT, R17, -126, PT ;  /* 0xc2fc00001100780b */ /* 0x000fe20003fce000 */
[----:B-1----:R-:W-:Y:S01]  /*12e90*/  @!P4 FMUL R158, R158, R158 ;  /* 0x0000009e9e9ec220 */ /* 0x002fe20000400000 */
[----:B------:R-:W-:Y:S01]  /*12ea0*/  FSETP.GEU.AND P4, PT, R23, -126, PT ;  /* 0xc2fc00001700780b */ /* 0x000fe20003f8e000 */
[----:B---3--:R-:W-:Y:S01]  /*12eb0*/  @!P5 FMUL R159, R159, R159 ;  /* 0x0000009f9f9fd220 */ /* 0x008fe20000400000 */
[----:B------:R-:W-:-:S09]  /*12ec0*/  FSETP.GEU.AND P5, PT, R16, -126, PT ;  /* 0xc2fc00001000780b */ /* 0x000fd20003fae000 */
[----:B------:R-:W-:Y:S02]  /*12ed0*/  @!P6 FMUL R17, R17, 0.5 ;  /* 0x3f0000001111e820 */ /* 0x000fe40000400000 */
[----:B------:R-:W-:Y:S02]  /*12ee0*/  @!P4 FMUL R23, R23, 0.5 ;  /* 0x3f0000001717c820 */ /* 0x000fe40000400000 */
[----:B------:R-:W1:Y:S01]  /*12ef0*/  MUFU.EX2 R157, R17 ;  /* 0x00000011009d7308 */ /* 0x000e620000000800 */
[----:B------:R-:W-:-:S07]  /*12f00*/  @!P5 FMUL R16, R16, 0.5 ;  /* 0x3f0000001010d820 */ /* 0x000fce0000400000 */
[----:B------:R-:W3:Y:S08]  /*12f10*/  MUFU.EX2 R23, R23 ;  /* 0x0000001700177308 */ /* 0x000ef00000000800 */
[----:B------:R-:W4:Y:S01]  /*12f20*/  MUFU.EX2 R156, R16 ;  /* 0x00000010009c7308 */ /* 0x000f220000000800 */
[----:B-1----:R-:W-:Y:S01]  /*12f30*/  @!P6 FMUL R157, R157, R157 ;  /* 0x0000009d9d9de220 */ /* 0x002fe20000400000 */
[----:B------:R-:W-:Y:S01]  /*12f40*/  FSETP.GEU.AND P6, PT, R22, -126, PT ;  /* 0xc2fc00001600780b */ /* 0x000fe20003fce000 */
[----:B---3--:R-:W-:Y:S01]  /*12f50*/  @!P4 FMUL R23, R23, R23 ;  /* 0x000000171717c220 */ /* 0x008fe20000400000 */
[----:B------:R-:W-:Y:S01]  /*12f60*/  FSETP.GEU.AND P4, PT, R20, -126, PT ;  /* 0xc2fc00001400780b */ /* 0x000fe20003f8e000 */
[----:B----4-:R-:W-:Y:S01]  /*12f70*/  @!P5 FMUL R156, R156, R156 ;  /* 0x0000009c9c9cd220 */ /* 0x010fe20000400000 */
[----:B------:R-:W-:-:S09]  /*12f80*/  FSETP.GEU.AND P5, PT, R21, -126, PT ;  /* 0xc2fc00001500780b */ /* 0x000fd20003fae000 */
[----:B------:R-:W-:Y:S02]  /*12f90*/  @!P6 FMUL R22, R22, 0.5 ;  /* 0x3f0000001616e820 */ /* 0x000fe40000400000 */
[----:B------:R-:W-:-:S04]  /*12fa0*/  @!P4 FMUL R20, R20, 0.5 ;  /* 0x3f0000001414c820 */ /* 0x000fc80000400000 */
[----:B------:R-:W1:Y:S01]  /*12fb0*/  MUFU.EX2 R22, R22 ;  /* 0x0000001600167308 */ /* 0x000e620000000800 */
[----:B------:R-:W-:-:S07]  /*12fc0*/  @!P5 FMUL R21, R21, 0.5 ;  /* 0x3f0000001515d820 */ /* 0x000fce0000400000 */
[----:B------:R-:W3:Y:S08]  /*12fd0*/  MUFU.EX2 R20, R20 ;  /* 0x0000001400147308 */ /* 0x000ef00000000800 */
[----:B------:R-:W4:Y:S01]  /*12fe0*/  MUFU.EX2 R21, R21 ;  /* 0x0000001500157308 */ /* 0x000f220000000800 */
[----:B-1----:R-:W-:Y:S01]  /*12ff0*/  @!P6 FMUL R22, R22, R22 ;  /* 0x000000161616e220 */ /* 0x002fe20000400000 */
[----:B------:R-:W-:-:S02]  /*13000*/  F2FP.F16.F32.PACK_AB R152, R158, R159 ;  /* 0x0000009f9e98723e */ /* 0x000fc400000000ff */
[----:B------:R-:W-:Y:S01]  /*13010*/  F2FP.F16.F32.PACK_AB R154, R156, R157 ;  /* 0x0000009d9c9a723e */ /* 0x000fe200000000ff */
[----:B---3--:R-:W-:Y:S01]  /*13020*/  @!P4 FMUL R20, R20, R20 ;  /* 0x000000141414c220 */ /* 0x008fe20000400000 */
[----:B------:R-:W-:Y:S01]  /*13030*/  F2FP.F16.F32.PACK_AB R153, R22, R23 ;  /* 0x000000171699723e */ /* 0x000fe200000000ff */
[----:B----4-:R-:W-:-:S05]  /*13040*/  @!P5 FMUL R21, R21, R21 ;  /* 0x000000151515d220 */ /* 0x010fca0000400000 */
[----:B------:R-:W-:Y:S01]  /*13050*/  F2FP.F16.F32.PACK_AB R155, R20, R21 ;  /* 0x00000015149b723e */ /* 0x000fe200000000ff */
[----:B------:R-:W-:Y:S01]  /*13060*/  UMOV UR6, UR8 ;  /* 0x0000000800067c82 */ /* 0x000fe20008000000 */
[----:B------:R-:W-:Y:S02]  /*13070*/  UMOV UR7, 0x40000040 ;  /* 0x4000004000077882 */ /* 0x000fe40000000000 */
[----:B--2---:R-:W-:-:S06]  /*13080*/  WARPGROUP.ARRIVE ;  /* 0x00000000000079c5 */ /* 0x004fcc0000000000 */
[----:B------:R-:W-:Y:S03]  /*13090*/  HGMMA.64x256x16.F32 R24, R152, gdesc[UR4].tnspB, R24, gsb0 ;  /* 0x43e0000498187df0 */ /* 0x000fe60008000818 */
[----:B------:R-:W-:Y:S02]  /*130a0*/  WARPGROUP.DEPBAR.LE gsb0, 0x0 ;  /* 0x00008000000079c5 */ /* 0x000fe40000010000 */
[----:B------:R-:W-:Y:S04]  /*130b0*/  STL.64 [R1], R24 ;  /* 0x0000001801007387 */ /* 0x000fe80000100a00 */
[----:B------:R-:W-:Y:S04]  /*130c0*/  STL.64 [R1+0x8], R26 ;  /* 0x0000081a01007387 */ /* 0x000fe80000100a00 */
[----:B------:R-:W-:Y:S04]  /*130d0*/  STL.64 [R1+0x10], R28 ;  /* 0x0000101c01007387 */ /* 0x000fe80000100a00 */
[----:B------:R-:W-:Y:S01]  /*130e0*/  STL.64 [R1+0x18], R30 ;  /* 0x0000181e01007387 */ /* 0x000fe20000100a00 */
[----:B------:R-:W-:-:S03]  /*130f0*/  MOV R5, R150 ;  /* 0x0000009600057202 */ /* 0x000fc60000000f00 */
[----:B------:R-:W-:Y:S01]  /*13100*/  STL.64 [R1+0x20], R32 ;  /* 0x0000202001007387 */ /* 0x000fe20000100a00 */
[----:B------:R-:W-:-:S03]  /*13110*/  IMAD.MOV.U32 R4, RZ, RZ, R151 ;  /* 0x000000ffff047224 */ /* 0x000fc600078e0097 */
[----:B------:R-:W-:Y:S01]  /*13120*/  STL.64 [R1+0x28], R34 ;  /* 0x0000282201007387 */ /* 0x000fe20000100a00 */
[----:B------:R-:W-:Y:S01]  /*13130*/  IMAD.MOV.U32 R17, RZ, RZ, R148 ;  /* 0x000000ffff117224 */ /* 0x000fe200078e0094 */
[----:B------:R-:W-:Y:S02]  /*13140*/  MOV R16, R149 ;  /* 0x0000009500107202 */ /* 0x000fe40000000f00 */
[----:B------:R-:W-:Y:S01]  /*13150*/  STL.64 [R1+0x30], R36 ;  /* 0x0000302401007387 */ /* 0x000fe20000100a00 */
[----:B------:R-:W-:-:S03]  /*13160*/  MOV R19, R146 ;  /* 0x0000009200137202 */ /* 0x000fc60000000f00 */
[----:B------:R1:W-:Y:S01]  /*13170*/  STL.64 [R1+0x38], R38 ;  /* 0x0000382601007387 */ /* 0x0003e20000100a00 */
[----:B------:R-:W-:Y:S01]  /*13180*/  MOV R18, R147 ;  /* 0x0000009300127202 */ /* 0x000fe20000000f00 */
[----:B------:R-:W-:Y:S02]  /*13190*/  IMAD.MOV.U32 R178, RZ, RZ, R145 ;  /* 0x000000ffffb27224 */ /* 0x000fe400078e0091 */
[----:B------:R-:W2:Y:S01]  /*131a0*/  LDL.LU.64 R150, [R1+0x7a8] ;  /* 0x0007a80001967983 */ /* 0x000ea20000300a00 */
[----:B------:R-:W-:Y:S01]  /*131b0*/  MOV R179, R144 ;  /* 0x0000009000b37202 */ /* 0x000fe20000000f00 */
[----:B------:R-:W-:Y:S02]  /*131c0*/  IMAD.MOV.U32 R191, RZ, RZ, R142 ;  /* 0x000000ffffbf7224 */ /* 0x000fe400078e008e */
[----:B------:R-:W2:Y:S01]  /*131d0*/  LDL.LU.64 R148, [R1+0x7a0] ;  /* 0x0007a00001947983 */ /* 0x000ea20000300a00 */
[----:B------:R-:W-:-:S03]  /*131e0*/  MOV R190, R143 ;  /* 0x0000008f00be7202 */ /* 0x000fc60000000f00 */
[----:B------:R-:W2:Y:S01]  /*131f0*/  LDL.LU.64 R146, [R1+0x798] ;  /* 0x0007980001927983 */ /* 0x000ea20000300a00 */
[----:B------:R-:W-:Y:S01]  /*13200*/  MOV R195, R140 ;  /* 0x0000008c00c37202 */ /* 0x000fe20000000f00 */
[----:B------:R-:W-:Y:S01]  /*13210*/  IMAD.MOV.U32 R196, RZ, RZ, R139 ;  /* 0x000000ffffc47224 */ /* 0x000fe200078e008b */
[----:B------:R-:W-:Y:S01]  /*13220*/  MOV R194, R141 ;  /* 0x0000008d00c27202 */ /* 0x000fe20000000f00 */
        /* <DEDUP_REMOVED lines=149> */
[----:B------:R-:W2:Y:S04]  /*13b80*/  LDL.LU.64 R44, [R1+0x600] ;  /* 0x00060000012c7983 */ /* 0x000ea80000300a00 */
[----:B------:R-:W2:Y:S04]  /*13b90*/  LDL.LU.64 R42, [R1+0x5f8] ;  /* 0x0005f800012a7983 */ /* 0x000ea80000300a00 */
[----:B------:R-:W2:Y:S04]  /*13ba0*/  LDL.LU.64 R40, [R1+0x5f0] ;  /* 0x0005f00001287983 */ /* 0x000ea80000300a00 */
[----:B-1----:R-:W2:Y:S04]  /*13bb0*/  LDL.LU.64 R38, [R1+0x5e8] ;  /* 0x0005e80001267983 */ /* 0x002ea80000300a00 */
        /* <DEDUP_REMOVED lines=76> */
[----:B-1----:R-:W2:Y:S04]  /*14080*/  LDL.LU R24, [R1] ;  /* 0x0000000001187983 */ /* 0x002ea80000300800 */
[----:B------:R-:W2:Y:S04]  /*14090*/  LDL.LU R25, [R1+0x4] ;  /* 0x0000040001197983 */ /* 0x000ea80000300800 */
        /* <DEDUP_REMOVED lines=12> */
[----:B------:R-:W-:-:S03]  /*14160*/  MOV R41, R167 ;  /* 0x000000a700297202 */ /* 0x000fc60000000f00 */
[----:B------:R-:W2:Y:S01]  /*14170*/  LDL.LU R37, [R1+0x34] ;  /* 0x0000340001257983 */ /* 0x000ea20000300800 */
[----:B------:R-:W-:-:S03]  /*14180*/  IMAD.MOV.U32 R42, RZ, RZ, R162 ;  /* 0x000000ffff2a7224 */ /* 0x000fc600078e00a2 */
[----:B------:R-:W2:Y:S01]  /*14190*/  LDL.LU R38, [R1+0x38] ;  /* 0x0000380001267983 */ /* 0x000ea20000300800 */
[----:B------:R-:W-:-:S03]  /*141a0*/  MOV R43, R163 ;  /* 0x000000a3002b7202 */ /* 0x000fc60000000f00 */
[----:B------:R-:W2:Y:S01]  /*141b0*/  LDL.LU R39, [R1+0x3c] ;  /* 0x00003c0001277983 */ /* 0x000ea20000300800 */
[----:B------:R-:W-:-:S03]  /*141c0*/  MOV R44, R161 ;  /* 0x000000a1002c7202 */ /* 0x000fc60000000f00 */
[----:B------:R-:W3:Y:S01]  /*141d0*/  LDL.LU R166, [R1+0x5ac] ;  /* 0x0005ac0001a67983 */ /* 0x000ee20000300800 */
[----:B------:R-:W-:-:S03]  /*141e0*/  IMAD.MOV.U32 R45, RZ, RZ, R160 ;  /* 0x000000ffff2d7224 */ /* 0x000fc600078e00a0 */
[----:B------:R-:W4:Y:S01]  /*141f0*/  LDL.LU R167, [R1+0x5a8] ;  /* 0x0005a80001a77983 */ /* 0x000f220000300800 */
[----:B------:R-:W-:-:S03]  /*14200*/  MOV R46, R165 ;  /* 0x000000a5002e7202 */ /* 0x000fc60000000f00 */
[----:B------:R-:W3:Y:S01]  /*14210*/  LDL.LU R162, [R1+0x5a4] ;  /* 0x0005a40001a27983 */ /* 0x000ee20000300800 */
[----:B------:R-:W-:-:S03]  /*14220*/  MOV R47, R164 ;  /* 0x000000a4002f7202 */ /* 0x000fc60000000f00 */
[----:B------:R-:W4:Y:S01]  /*14230*/  LDL.LU R163, [R1+0x5a0] ;  /* 0x0005a00001a37983 */ /* 0x000f220000300800 */
[----:B------:R-:W-:-:S03]  /*14240*/  IMAD.MOV.U32 R48, RZ, RZ, R3 ;  /* 0x000000ffff307224 */ /* 0x000fc600078e0003 */
[----:B------:R-:W4:Y:S01]  /*14250*/  LDL.LU R161, [R1+0x59c] ;  /* 0x00059c0001a17983 */ /* 0x000f220000300800 */
[----:B------:R-:W-:-:S03]  /*14260*/  MOV R49, R169 ;  /* 0x000000a900317202 */ /* 0x000fc60000000f00 */
[----:B------:R-:W4:Y:S01]  /*14270*/  LDL.LU R160, [R1+0x598] ;  /* 0x0005980001a07983 */ /* 0x000f220000300800 */
[----:B------:R-:W-:-:S03]  /*14280*/  MOV R50, R168 ;  /* 0x000000a800327202 */ /* 0x000fc60000000f00 */
[----:B------:R-:W4:Y:S01]  /*14290*/  LDL.LU R165, [R1+0x594] ;  /* 0x0005940001a57983 */ /* 0x000f220000300800 */
        /* <DEDUP_REMOVED lines=23> */
[----:B------:R-:W2:Y:S01]  /*14410*/  LDL.LU R183, [R1+0x564] ;  /* 0x0005640001b77983 */ /* 0x000ea20000300800 */
[----:B------:R-:W-:-:S03]  /*14420*/  IMAD.MOV.U32 R63, RZ, RZ, R180 ;  /* 0x000000ffff3f7224 */ /* 0x000fc600078e00b4 */
[----:B------:R-:W3:Y:S01]  /*14430*/  LDL.LU R182, [R1+0x560] ;  /* 0x0005600001b67983 */ /* 0x000ee20000300800 */
[----:B------:R-:W-:-:S03]  /*14440*/  MOV R64, R177 ;  /* 0x000000b100407202 */ /* 0x000fc60000000f00 */
[----:B------:R-:W4:Y:S04]  /*14450*/  LDL.LU R10, [R1+0x55c] ;  /* 0x00055c00010a7983 */ /* 0x000f280000300800 */
[----:B------:R-:W2:Y:S01]  /*14460*/  LDL.LU R11, [R1+0x558] ;  /* 0x00055800010b7983 */ /* 0x000ea20000300800 */
[----:B------:R-:W-:-:S03]  /*14470*/  MOV R65, R176 ;  /* 0x000000b000417202 */ /* 0x000fc60000000f00 */
[----:B------:R-:W3:Y:S04]  /*14480*/  LDL.LU R181, [R1+0x554] ;  /* 0x0005540001b57983 */ /* 0x000ee80000300800 */
[----:B------:R-:W4:Y:S04]  /*14490*/  LDL.LU R180, [R1+0x550] ;  /* 0x0005500001b47983 */ /* 0x000f280000300800 */
[----:B------:R-:W2:Y:S04]  /*144a0*/  LDL.LU R177, [R1+0x54c] ;  /* 0x00054c0001b17983 */ /* 0x000ea80000300800 */
[----:B------:R-:W4:Y:S01]  /*144b0*/  LDL.LU R176, [R1+0x548] ;  /* 0x0005480001b07983 */ /* 0x000f220000300800 */
[----:B------:R-:W-:Y:S01]  /*144c0*/  IMAD.MOV.U32 R147, RZ, RZ, R18 ;  /* 0x000000ffff937224 */ /* 0x000fe200078e0012 */
[----:B------:R-:W-:-:S02]  /*144d0*/  MOV R146, R19 ;  /* 0x0000001300927202 */ /* 0x000fc40000000f00 */
[----:B------:R-:W-:Y:S02]  /*144e0*/  MOV R149, R16 ;  /* 0x0000001000957202 */ /* 0x000fe40000000f00 */
        /* <DEDUP_REMOVED lines=58> */
[----:B------:R-:W-:Y:S01]  /*14890*/  MOV R107, R217 ;  /* 0x000000d9006b7202 */ /* 0x000fe20000000f00 */
[----:B------:R-:W4:Y:S01]  /*148a0*/  LDL.LU R2, [R1+0x544] ;  /* 0x0005440001027983 */ /* 0x000f220000300800 */
[----:B------:R-:W-:-:S02]  /*148b0*/  MOV R109, R215 ;  /* 0x000000d7006d7202 */ /* 0x000fc40000000f00 */
[----:B------:R-:W-:Y:S01]  /*148c0*/  MOV R110, R214 ;  /* 0x000000d6006e7202 */ /* 0x000fe20000000f00 */
[----:B------:R-:W4:Y:S01]  /*148d0*/  LDL.LU R198, [R1+0x540] ;  /* 0x0005400001c67983 */ /* 0x000f220000300800 */
[----:B------:R-:W-:Y:S02]  /*148e0*/  MOV R112, R212 ;  /* 0x000000d400707202 */ /* 0x000fe40000000f00 */
[----:B------:R-:W-:Y:S01]  /*148f0*/  MOV R113, R211 ;  /* 0x000000d300717202 */ /* 0x000fe20000000f00 */
[----:B------:R-:W4:Y:S01]  /*14900*/  LDL.LU R0, [R1+0x53c] ;  /* 0x00053c0001007983 */ /* 0x000f220000300800 */
[----:B------:R-:W-:Y:S02]  /*14910*/  MOV R115, R209 ;  /* 0x000000d100737202 */ /* 0x000fe40000000f00 */
        /* <DEDUP_REMOVED lines=13> */
[----:B------:R1:W5:Y:S01]  /*149f0*/  LDL.LU R251, [R1+0x528] ;  /* 0x0005280001fb7983 */ /* 0x0003620000300800 */
[----:B------:R-:W-:Y:S02]  /*14a00*/  MOV R130, R15 ;  /* 0x0000000f00827202 */ /* 0x000fe40000000f00 */
[----:B------:R-:W-:Y:S01]  /*14a10*/  MOV R131, R14 ;  /* 0x0000000e00837202 */ /* 0x000fe20000000f00 */
[----:B------:R1:W5:Y:S01]  /*14a20*/  LDL.LU R250, [R1+0x524] ;  /* 0x0005240001fa7983 */ /* 0x0003620000300800 */
[----:B------:R-:W-:Y:S02]  /*14a30*/  MOV R133, R12 ;  /* 0x0000000c00857202 */ /* 0x000fe40000000f00 */
[----:B------:R-:W-:Y:S01]  /*14a40*/  MOV R134, R9 ;  /* 0x0000000900867202 */ /* 0x000fe20000000f00 */
[----:B------:R1:W5:Y:S01]  /*14a50*/  LDL.LU R249, [R1+0x520] ;  /* 0x0005200001f97983 */ /* 0x0003620000300800 */
        /* <DEDUP_REMOVED lines=9> */
[----:B------:R-:W-:-:S03]  /*14af0*/  MOV R145, R178 ;  /* 0x000000b200917202 */ /* 0x000fc60000000f00 */
        /* <DEDUP_REMOVED lines=43> */
[----:B---3--:R-:W-:-:S03]  /*14db0*/  FSETP.GEU.AND P6, PT, R181, -126, PT ;  /* 0xc2fc0000b500780b */ /* 0x008fc60003fce000 */
[----:B------:R1:W5:Y:S04]  /*14dc0*/  LDL.LU R202, [R1+0x464] ;  /* 0x0004640001ca7983 */ /* 0x0003680000300800 */
[----:B------:R1:W5:Y:S01]  /*14dd0*/  LDL.LU R201, [R1+0x460] ;  /* 0x0004600001c97983 */ /* 0x0003620000300800 */
[----:B--2---:R-:W-:-:S03]  /*14de0*/  FSETP.GEU.AND P4, PT, R177, -126, PT ;  /* 0xc2fc0000b100780b */ /* 0x004fc60003f8e000 */
[----:B------:R1:W5:Y:S01]  /*14df0*/  LDL.LU R200, [R1+0x45c] ;  /* 0x00045c0001c87983 */ /* 0x0003620000300800 */
[----:B----4-:R-:W-:Y:S01]  /*14e00*/  FSETP.GEU.AND P5, PT, R176, -126, PT ;  /* 0xc2fc0000b000780b */ /* 0x010fe20003fae000 */
[----:B------:R-:W-:Y:S02]  /*14e10*/  @!P6 FMUL R181, R181, 0.5 ;  /* 0x3f000000b5b5e820 */ /* 0x000fe40000400000 */
[----:B------:R1:W5:Y:S06]  /*14e20*/  LDL.LU R193, [R1+0x458] ;  /* 0x0004580001c17983 */ /* 0x00036c0000300800 */
[----:B------:R-:W-:-:S04]  /*14e30*/  @!P4 FMUL R177, R177, 0.5 ;  /* 0x3f000000b1b1c820 */ /* 0x000fc80000400000 */
[----:B------:R-:W-:Y:S01]  /*14e40*/  @!P5 FMUL R176, R176, 0.5 ;  /* 0x3f000000b0b0d820 */ /* 0x000fe20000400000 */
[----:B------:R-:W2:Y:S01]  /*14e50*/  MUFU.EX2 R18, R177 ;  /* 0x000000b100127308 */ /* 0x000ea20000000800 */
[----:B------:R1:W5:Y:S04]  /*14e60*/  LDL.LU R192, [R1+0x454] ;  /* 0x0004540001c07983 */ /* 0x0003680000300800 */
[----:B------:R1:W5:Y:S03]  /*14e70*/  LDL.LU R188, [R1+0x450] ;  /* 0x0004500001bc7983 */ /* 0x0003660000300800 */
[----:B------:R-:W3:Y:S01]  /*14e80*/  MUFU.EX2 R19, R176 ;  /* 0x000000b000137308 */ /* 0x000ee20000000800 */
[----:B------:R1:W5:Y:S04]  /*14e90*/  LDL.LU R186, [R1+0x44c] ;  /* 0x00044c0001ba7983 */ /* 0x0003680000300800 */
[----:B------:R1:W5:Y:S01]  /*14ea0*/  LDL.LU R184, [R1+0x448] ;  /* 0x0004480001b87983 */ /* 0x0003620000300800 */
[----:B--2---:R-:W-:Y:S01]  /*14eb0*/  @!P4 FMUL R18, R18, R18 ;  /* 0x000000121212c220 */ /* 0x004fe20000400000 */
[----:B------:R-:W-:Y:S01]  /*14ec0*/  FSETP.GEU.AND P4, PT, R11, -126, PT ;  /* 0xc2fc00000b00780b */ /* 0x000fe20003f8e000 */
[----:B------:R-:W2:Y:S01]  /*14ed0*/  MUFU.EX2 R16, R181 ;  /* 0x000000b500107308 */ /* 0x000ea20000000800 */
[----:B------:R1:W5:Y:S04]  /*14ee0*/  LDL.LU R15, [R1+0x444] ;  /* 0x00044400010f7983 */ /* 0x0003680000300800 */
[----:B------:R1:W5:Y:S01]  /*14ef0*/  LDL.LU R14, [R1+0x440] ;  /* 0x00044000010e7983 */ /* 0x0003620000300800 */
[----:B---3--:R-:W-:Y:S01]  /*14f00*/  @!P5 FMUL R19, R19, R19 ;  /* 0x000000131313d220 */ /* 0x008fe20000400000 */
[----:B------:R-:W-:-:S02]  /*14f10*/  FSETP.GEU.AND P5, PT, R180, -126, PT ;  /* 0xc2fc0000b400780b */ /* 0x000fc40003fae000 */
[----:B------:R1:W5:Y:S03]  /*14f20*/  LDL.LU R13, [R1+0x43c] ;  /* 0x00043c00010d7983 */ /* 0x0003660000300800 */
[----:B------:R-:W-:Y:S01]  /*14f30*/  @!P4 FMUL R11, R11, 0.5 ;  /* 0x3f0000000b0bc820 */ /* 0x000fe20000400000 */
[----:B--2---:R-:W-:-:S07]  /*14f40*/  @!P6 FMUL R16, R16, R16 ;  /* 0x000000101010e220 */ /* 0x004fce0000400000 */
[----:B------:R-:W-:Y:S01]  /*14f50*/  @!P5 FMUL R180, R180, 0.5 ;  /* 0x3f000000b4b4d820 */ /* 0x000fe20000400000 */
[----:B------:R-:W2:Y:S01]  /*14f60*/  MUFU.EX2 R11, R11 ;  /* 0x0000000b000b7308 */ /* 0x000ea20000000800 */
[----:B------:R-:W-:Y:S01]  /*14f70*/  F2FP.F16.F32.PACK_AB R152, R18, R19 ;  /* 0x000000131298723e */ /* 0x000fe200000000ff */
[----:B------:R1:W5:Y:S01]  /*14f80*/  LDL.LU R12, [R1+0x438] ;  /* 0x00043800010c7983 */ /* 0x0003620000300800 */
[----:B------:R-:W-:-:S03]  /*14f90*/  FSETP.GEU.AND P6, PT, R10, -126, PT ;  /* 0xc2fc00000a00780b */ /* 0x000fc60003fce000 */
[----:B------:R1:W5:Y:S02]  /*14fa0*/  LDL.LU R9, [R1+0x434] ;  /* 0x0004340001097983 */ /* 0x0003640000300800 */
[----:B------:R-:W3:Y:S02]  /*14fb0*/  MUFU.EX2 R17, R180 ;  /* 0x000000b400117308 */ /* 0x000ee40000000800 */
[----:B------:R1:W5:Y:S04]  /*14fc0*/  LDL.LU R8, [R1+0x430] ;  /* 0x0004300001087983 */ /* 0x0003680000300800 */
[----:B------:R1:W5:Y:S01]  /*14fd0*/  LDL.LU R7, [R1+0x42c] ;  /* 0x00042c0001077983 */ /* 0x0003620000300800 */
[----:B--2---:R-:W-:Y:S01]  /*14fe0*/  @!P4 FMUL R11, R11, R11 ;  /* 0x0000000b0b0bc220 */ /* 0x004fe20000400000 */
[----:B------:R-:W-:Y:S01]  /*14ff0*/  FSETP.GEU.AND P4, PT, R182, -126, PT ;  /* 0xc2fc0000b600780b */ /* 0x000fe20003f8e000 */
[----:B------:R-:W-:Y:S01]  /*15000*/  @!P6 FMUL R10, R10, 0.5 ;  /* 0x3f0000000a0ae820 */ /* 0x000fe20000400000 */
[----:B------:R1:W5:Y:S01]  /*15010*/  LDL.LU R6, [R1+0x428] ;  /* 0x0004280001067983 */ /* 0x0003620000300800 */
[----:B---3--:R-:W-:Y:S01]  /*15020*/  @!P5 FMUL R17, R17, R17 ;  /* 0x000000111111d220 */ /* 0x008fe20000400000 */
[----:B------:R-:W-:-:S03]  /*15030*/  FSETP.GEU.AND P5, PT, R183, -126, PT ;  /* 0xc2fc0000b700780b */ /* 0x000fc60003fae000 */
[----:B------:R-:W2:Y:S06]  /*15040*/  MUFU.EX2 R10, R10 ;  /* 0x0000000a000a7308 */ /* 0x000eac0000000800 */
[----:B------:R-:W-:-:S04]  /*15050*/  @!P4 FMUL R182, R182, 0.5 ;  /* 0x3f000000b6b6c820 */ /* 0x000fc80000400000 */
[----:B------:R-:W3:Y:S01]  /*15060*/  MUFU.EX2 R5, R182 ;  /* 0x000000b600057308 */ /* 0x000ee20000000800 */
[----:B------:R-:W-:-:S07]  /*15070*/  @!P5 FMUL R183, R183, 0.5 ;  /* 0x3f000000b7b7d820 */ /* 0x000fce0000400000 */
[----:B------:R-:W4:Y:S01]  /*15080*/  MUFU.EX2 R4, R183 ;  /* 0x000000b700047308 */ /* 0x000f220000000800 */
[----:B--2---:R-:W-:Y:S01]  /*15090*/  @!P6 FMUL R10, R10, R10 ;  /* 0x0000000a0a0ae220 */ /* 0x004fe20000400000 */
[----:B------:R-:W-:Y:S01]  /*150a0*/  F2FP.F16.F32.PACK_AB R154, R16, R17 ;  /* 0x00000011109a723e */ /* 0x000fe200000000ff */
[----:B---3--:R-:W-:-:S03]  /*150b0*/  @!P4 FMUL R5, R5, R5 ;  /* 0x000000050505c220 */ /* 0x008fc60000400000 */
[----:B------:R-:W-:Y:S01]  /*150c0*/  F2FP.F16.F32.PACK_AB R153, R10, R11 ;  /* 0x0000000b0a99723e */ /* 0x000fe200000000ff */
[----:B----4-:R-:W-:-:S05]  /*150d0*/  @!P5 FMUL R4, R4, R4 ;  /* 0x000000040404d220 */ /* 0x010fca0000400000 */
[----:B------:R-:W-:-:S04]  /*150e0*/  F2FP.F16.F32.PACK_AB R155, R4, R5 ;  /* 0x00000005049b723e */ /* 0x000fc800000000ff */
        /* <DEDUP_REMOVED lines=134> */
[----:B------:R-:W-:Y:S01]  /*15950*/  FFMA R0, R0, R199, R171 ;  /* 0x000000c700007223 */ /* 0x000fe200000000ab */
[----:B------:R-:W-:-:S03]  /*15960*/  FFMA R2, R2, R198, R175 ;  /* 0x000000c602027223 */ /* 0x000fc600000000af */
[----:B------:R-:W-:Y:S01]  /*15970*/  FADD R170, R0, R170 ;  /* 0x000000aa00aa7221 */ /* 0x000fe20000000000 */
[----:B------:R-:W-:-:S03]  /*15980*/  FADD R2, R2, R174 ;  /* 0x000000ae02027221 */ /* 0x000fc60000000000 */
        /* <DEDUP_REMOVED lines=17> */
[----:B------:R-:W-:Y:S01]  /*15aa0*/  FADD R157, R158, R157 ;  /* 0x0000009d9e9d7221 */ /* 0x000fe20000000000 */
[----:B------:R-:W-:Y:S02]  /*15ab0*/  VIADD R3, R252, 0x50020 ;  /* 0x00050020fc037836 */ /* 0x000fe40000000000 */
[----:B------:R-:W-:Y:S01]  /*15ac0*/  FADD R20, R21, R20 ;  /* 0x0000001415147221 */ /* 0x000fe20000000000 */
[----:B------:R-:W-:Y:S01]  /*15ad0*/  FADD R156, R157, R156 ;  /* 0x0000009c9d9c7221 */ /* 0x000fe20000000000 */
[----:B------:R-:W-:Y:S02]  /*15ae0*/  SEL R0, R187, RZ, P3 ;  /* 0x000000ffbb007207 */ /* 0x000fe40001800000 */
[----:B------:R-:W-:Y:S01]  /*15af0*/  FADD R11, R20, R11 ;  /* 0x0000000b140b7221 */ /* 0x000fe20000000000 */
[----:B------:R-:W-:Y:S01]  /*15b00*/  FADD R19, R156, R19 ;  /* 0x000000139c137221 */ /* 0x000fe20000000000 */
[----:B------:R-:W-:-:S02]  /*15b10*/  IADD3 R185, R185, 0x1, RZ ;  /* 0x00000001b9b97810 */ /* 0x000fc40007ffe0ff */
[C---:B------:R-:W-:Y:S01]  /*15b20*/  LEA R2, R0.reuse, R3, 0x3 ;  /* 0x0000000300027211 */ /* 0x040fe200078e18ff */
[----:B------:R-:W-:Y:S01]  /*15b30*/  FADD R10, R11, R10 ;  /* 0x0000000a0b0a7221 */ /* 0x000fe20000000000 */
[----:B------:R-:W-:Y:S01]  /*15b40*/  FADD R18, R19, R18 ;  /* 0x0000001213127221 */ /* 0x000fe20000000000 */
[----:B------:R-:W-:Y:S01]  /*15b50*/  VIADD R11, R0, 0x1 ;  /* 0x00000001000b7836 */ /* 0x000fe20000000000 */
[----:B------:R-:W-:Y:S02]  /*15b60*/  ISETP.NE.AND P4, PT, R185, 0x4, PT ;  /* 0x00000004b900780c */ /* 0x000fe40003f85270 */
[----:B------:R-:W-:Y:S01]  /*15b70*/  PRMT R2, RZ, 0x654, R2 ;  /* 0x00000654ff027816 */ /* 0x000fe20000000002 */
[----:B------:R-:W-:Y:S01]  /*15b80*/  FADD R0, R18, R17 ;  /* 0x0000001112007221 */ /* 0x000fe20000000000 */
[----:B------:R-:W-:Y:S01]  /*15b90*/  SEL R17, RZ, 0x1, P4 ;  /* 0x00000001ff117807 */ /* 0x000fe20002000000 */
[----:B------:R-:W-:Y:S01]  /*15ba0*/  FADD R5, R10, R5 ;  /* 0x000000050a057221 */ /* 0x000fe20000000000 */
[----:B------:R-:W-:Y:S01]  /*15bb0*/  ISETP.NE.AND P3, PT, R11, 0x4, PT ;  /* 0x000000040b00780c */ /* 0x000fe20003f65270 */
[----:B------:R-:W-:Y:S01]  /*15bc0*/  FADD R198, R0, R16 ;  /* 0x0000001000c67221 */ /* 0x000fe20000000000 */
[----:B------:R-:W-:Y:S01]  /*15bd0*/  LOP3.LUT R17, R189, R17, RZ, 0x3c, !PT ;  /* 0x00000011bd117212 */ /* 0x000fe200078e3cff */
[----:B------:R-:W-:Y:S01]  /*15be0*/  FADD R199, R5, R4 ;  /* 0x0000000405c77221 */ /* 0x000fe20000000000 */
[----:B------:R-:W-:-:S02]  /*15bf0*/  SEL R10, R185, RZ, P4 ;  /* 0x000000ffb90a7207 */ /* 0x000fc40002000000 */
[----:B------:R-:W-:Y:S01]  /*15c00*/  SEL R11, R11, RZ, P3 ;  /* 0x000000ff0b0b7207 */ /* 0x000fe20001800000 */
[----:B--2---:R-:W-:-:S06]  /*15c10*/  WARPGROUP.ARRIVE ;  /* 0x00000000000079c5 */ /* 0x004fcc0000000000 */
[----:B------:R-:W-:Y:S03]  /*15c20*/  HGMMA.64x256x16.F32 R24, R152, gdesc[UR4].tnspB, R24, gsb0 ;  /* 0x43e0000498187df0 */ /* 0x000fe60008000818 */
[----:B------:R-:W-:Y:S02]  /*15c30*/  WARPGROUP.DEPBAR.LE gsb0, 0x0 ;  /* 0x00008000000079c5 */ /* 0x000fe40000010000 */
[----:B------:R1:W-:Y:S01]  /*15c40*/  SYNCS.ARRIVE.TRANS64.RED.A1T0 RZ, [R2+URZ], RZ ;  /* 0x000000ff02ff79a7 */ /* 0x0003e2000810043f */
[----:B------:R-:W-:Y:S05]  /*15c50*/  @P2 BRA `(.L_x_31) ;  /* 0x0000000400202947 */ /* 0x000fea0003800000 */
[----:B-----5:R-:W-:Y:S01]  /*15c60*/  ISETP.LT.OR P2, PT, R12, 0x1, !P0 ;  /* 0x000000010c00780c */ /* 0x020fe20004741670 */
[----:B------:R-:W-:-:S12]  /*15c70*/  BSSY B0, `(.L_x_32) ;  /* 0x0000045000007945 */ /* 0x000fd80003800000 */
[----:B------:R-:W-:Y:S05]  /*15c80*/  @P2 BRA `(.L_x_33) ;  /* 0x00000004000c2947 */ /* 0x000fea0003800000 */
[----:B------:R-:W-:Y:S02]  /*15c90*/  ISETP.NE.AND P3, PT, R186, RZ, PT ;  /* 0x000000ffba00720c */ /* 0x000fe40003f65270 */
[----:B------:R-:W-:Y:S02]  /*15ca0*/  LEA R0, R7, R252, 0x3 ;  /* 0x000000fc07007211 */ /* 0x000fe400078e18ff */
[----:B-1----:R-:W-:-:S09]  /*15cb0*/  SHF.L.U32 R2, R13, 0x1f, RZ ;  /* 0x0000001f0d027819 */ /* 0x002fd200000006ff */
.L_x_34:
        /* <DEDUP_REMOVED lines=11> */
.L_x_35:
[----:B------:R-:W-:Y:S01]  /*15d70*/  R2UR UR6, R184 ;  /* 0x00000000b80672ca */ /* 0x000fe200000e0000 */
[----:B------:R-:W-:Y:S01]  /*15d80*/  UMOV UR18, URZ ;  /* 0x0000003f00127c82 */ /* 0x000fe20008000000 */
[----:B------:R-:W-:Y:S01]  /*15d90*/  R2UR UR7, R0 ;  /* 0x00000000000772ca */ /* 0x000fe200000e0000 */
[C---:B-1----:R-:W-:Y:S01]  /*15da0*/  IMAD R0, R7.reuse, 0x10000, R252 ;  /* 0x0001000007007824 */ /* 0x042fe200078e02fc */
[----:B------:R-:W-:Y:S01]  /*15db0*/  UMOV UR20, UR36 ;  /* 0x0000002400147c82 */ /* 0x000fe20008000000 */
[----:B------:R-:W-:Y:S01]  /*15dc0*/  UMOV UR21, UR37 ;  /* 0x0000002500157c82 */ /* 0x000fe20008000000 */
[----:B------:R-:W-:Y:S01]  /*15dd0*/  UMOV UR22, 0x0 ;  /* 0x0000000000167882 */ /* 0x000fe20000000000 */
[----:B------:R-:W-:Y:S01]  /*15de0*/  UMOV UR23, 0x10000000 ;  /* 0x1000000000177882 */ /* 0x000fe20000000000 */
[----:B------:R-:W-:Y:S01]  /*15df0*/  R2UR UR14, R0 ;  /* 0x00000000000e72ca */ /* 0x000fe200000e0000 */
[----:B------:R-:W-:Y:S01]  /*15e00*/  UMOV UR10, 0x40 ;  /* 0x00000040000a7882 */ /* 0x000fe20000000000 */
[----:B------:R-:W-:Y:S01]  /*15e10*/  IADD3 R0, P2, R192, 0x2f0, RZ ;  /* 0x000002f0c0007810 */ /* 0x000fe20007f5e0ff */
[----:B------:R-:W-:Y:S01]  /*15e20*/  UMOV UR12, UR36 ;  /* 0x00000024000c7c82 */ /* 0x000fe20008000000 */
[----:B------:R-:W-:Y:S01]  /*15e30*/  UMOV UR13, UR37 ;  /* 0x00000025000d7c82 */ /* 0x000fe20008000000 */
[----:B------:R-:W-:Y:S01]  /*15e40*/  USHF.L.U32 UR19, UR6, 0x6, URZ ;  /* 0x0000000606137899 */ /* 0x000fe2000800063f */
[----:B------:R-:W-:Y:S01]  /*15e50*/  R2UR UR6, R0 ;  /* 0x00000000000672ca */ /* 0x000fe200000e0000 */
[----:B------:R-:W-:Y:S01]  /*15e60*/  UIADD3 UR17, UR7, 0x50000, URZ ;  /* 0x0005000007117890 */ /* 0x000fe2000fffe03f */
[----:B------:R-:W-:Y:S01]  /*15e70*/  IADD3.X R0, RZ, R193, RZ, P2, !PT ;  /* 0x000000c1ff007210 */ /* 0x000fe200017fe4ff */
[----:B------:R-:W-:Y:S01]  /*15e80*/  UMOV UR26, 0x80 ;  /* 0x00000080001a7882 */ /* 0x000fe20000000000 */
[----:B------:R-:W-:Y:S01]  /*15e90*/  UMOV UR28, UR36 ;  /* 0x00000024001c7c82 */ /* 0x000fe20008000000 */
[----:B------:R-:W-:Y:S01]  /*15ea0*/  UMOV UR29, UR37 ;  /* 0x00000025001d7c82 */ /* 0x000fe20008000000 */
[----:B------:R-:W-:Y:S01]  /*15eb0*/  R2UR UR7, R0 ;  /* 0x00000000000772ca */ /* 0x000fe200000e0000 */
[----:B------:R-:W-:Y:S01]  /*15ec0*/  UIADD3 UR16, UR14, 0x10000, URZ ;  /* 0x000100000e107890 */ /* 0x000fe2000fffe03f */
[----:B------:R-:W-:Y:S01]  /*15ed0*/  IADD3 R7, R7, 0x1, RZ ;  /* 0x0000000107077810 */ /* 0x000fe20007ffe0ff */
[----:B------:R-:W-:Y:S01]  /*15ee0*/  UIADD3 UR8, UR14, 0x12000, URZ ;  /* 0x000120000e087890 */ /* 0x000fe2000fffe03f */
[----:B------:R-:W-:Y:S01]  /*15ef0*/  VIADD R184, R184, 0x1 ;  /* 0x00000001b8b87836 */ /* 0x000fe20000000000 */
[----:B------:R-:W-:Y:S01]  /*15f00*/  UMOV UR9, UR17 ;  /* 0x0000001100097c82 */ /* 0x000fe20008000000 */
[----:B------:R-:W-:Y:S01]  /*15f10*/  UMOV UR11, UR19 ;  /* 0x00000013000b7c82 */ /* 0x000fe20008000000 */
[----:B------:R-:W-:Y:S01]  /*15f20*/  UIADD3 UR24, UR14, 0x14000, URZ ;  /* 0x000140000e187890 */ /* 0x000fe2000fffe03f */
[----:B------:R-:W-:Y:S01]  /*15f30*/  ISETP.NE.AND P2, PT, R7, 0x4, PT ;  /* 0x000000040700780c */ /* 0x000fe20003f45270 */
[----:B------:R-:W-:Y:S01]  /*15f40*/  UMOV UR25, UR17 ;  /* 0x0000001100197c82 */ /* 0x000fe20008000000 */
[----:B------:R-:W-:-:S02]  /*15f50*/  UMOV UR27, UR19 ;  /* 0x00000013001b7c82 */ /* 0x000fc40008000000 */
[----:B------:R-:W-:Y:S01]  /*15f60*/  SEL R0, RZ, 0x1, P2 ;  /* 0x00000001ff007807 */ /* 0x000fe20001000000 */
[----:B------:R1:W-:Y:S01]  /*15f70*/  UTMALDG.4D [UR16], [UR6], desc[UR22] ;  /* 0x00001610060075b4 */ /* 0x0003e20008019000 */
[----:B------:R-:W-:Y:S02]  /*15f80*/  SEL R7, R7, RZ, P2 ;  /* 0x000000ff07077207 */ /* 0x000fe40001000000 */
        /* <DEDUP_REMOVED lines=13> */
[----:B------:R-:W-:Y:S01]  /*16060*/  UMOV UR18, 0x180 ;  /* 0x0000018000127882 */ /* 0x000fe20000000000 */
[----:B--2---:R-:W-:-:S07]  /*16070*/  UIADD3 UR8, UR14, 0x1e000, URZ ;  /* 0x0001e0000e087890 */ /* 0x004fce000fffe03f */
[----:B------:R3:W-:Y:S01]  /*16080*/  UTMALDG.4D [UR16], [UR6], desc[UR22] ;  /* 0x00001610060075b4 */ /* 0x0007e20008019000 */
[----:B------:R-:W-:Y:S02]  /*16090*/  UMOV UR10, 0x1c0 ;  /* 0x000001c0000a7882 */ /* 0x000fe40000000000 */
[----:B------:R3:W-:Y:S02]  /*160a0*/  UTMALDG.4D [UR8], [UR6], desc[UR22] ;  /* 0x00001608060075b4 */ /* 0x0007e40008019000 */
[----:B---3--:R-:W-:Y:S01]  /*160b0*/  NOP ;  /* 0x0000000000007918 */ /* 0x008fe20000000000 */
.L_x_33:
[----:B------:R-:W-:Y:S05]  /*160c0*/  BSYNC B0 ;  /* 0x0000000000007941 */ /* 0x000fea0003800000 */
.L_x_32:
[----:B------:R-:W-:-:S07]  /*160d0*/  IADD3 R12, R12, -0x1, RZ ;  /* 0xffffffff0c0c7810 */ /* 0x000fce0007ffe0ff */
.L_x_31:
[----:B-----5:R-:W-:Y:S01]  /*160e0*/  IADD3 R6, R6, 0x40, RZ ;  /* 0x0000004006067810 */ /* 0x020fe20007ffe0ff */
[----:B------:R-:W-:Y:S01]  /*160f0*/  IMAD.MOV.U32 R4, RZ, RZ, R14 ;  /* 0x000000ffff047224 */ /* 0x000fe200078e000e */
[----:B------:R-:W-:Y:S01]  /*16100*/  MOV R3, R15 ;  /* 0x0000000f00037202 */ /* 0x000fe20000000f00 */
[----:B------:R-:W-:Y:S06]  /*16110*/  @P1 BRA `(.L_x_36) ;  /* 0xffffff4000c01947 */ /* 0x000fec000383ffff */
[----:B------:R-:W-:-:S07]  /*16120*/  MOV R197, R188 ;  /* 0x000000bc00c57202 */ /* 0x000fce0000000f00 */
.L_x_24:
[----:B------:R-:W-:-:S13]  /*16130*/  ISETP.GE.AND P1, PT, R197, 0x1, PT ;  /* 0x00000001c500780c */ /* 0x000fda0003f26270 */
[----:B------:R-:W-:Y:S05]  /*16140*/  @!P1 BRA `(.L_x_37) ;  /* 0x000000c0009c9947 */ /* 0x000fea0003800000 */
[----:B-----5:R-:W-:Y:S01]  /*16150*/  IMAD.MOV.U32 R195, RZ, RZ, R14 ;  /* 0x000000ffffc37224 */ /* 0x020fe200078e000e */
[----:B------:R-:W-:-:S07]  /*16160*/  MOV R194, R15 ;  /* 0x0000000f00c27202 */ /* 0x000fce0000000f00 */
.L_x_51:
[----:B-1----:R-:W-:Y:S02]  /*16170*/  LEA R0, R10, R252, 0x3 ;  /* 0x000000fc0a007211 */ /* 0x002fe400078e18ff */
[----:B------:R-:W-:-:S07]  /*16180*/  SHF.L.U32 R2, R17, 0x1f, RZ ;  /* 0x0000001f11027819 */ /* 0x000fce00000006ff */
.L_x_38:
[----:B-1----:R1:W2:Y:S02]  /*16190*/  SYNCS.PHASECHK.TRANS64.TRYWAIT P1, [R0+URZ+0x50000], R2 ;  /* 0x05000002000075a7 */ /* 0x0022a4000802017f */
[----:B--2---:R-:W-:Y:S05]  /*161a0*/  @!P1 NANOSLEEP.SYNCS 0x989680 ;  /* 0x009896800000995d */ /* 0x004fea0003900000 */
[----:B------:R-:W2:Y:S02]  /*161b0*/  @!P1 SYNCS.PHASECHK.TRANS64 P1, [R0+URZ+0x50000], R2 ;  /* 0x05000002000095a7 */ /* 0x000ea4000802007f */
[----:B--2---:R-:W-:Y:S05]  /*161c0*/  @!P1 BRA `(.L_x_38) ;  /* 0xfffffffc00f09947 */ /* 0x004fea000383ffff */
[----:B------:R-:W-:Y:S05]  /*161d0*/  WARPSYNC.ALL ;  /* 0x0000000000007948 */ /* 0x000fea0003800000 */
[----:B------:R-:W2:Y:S04]  /*161e0*/  LDL.64 R18, [R1+0x208] ;  /* 0x0002080001127983 */ /* 0x000ea80000100a00 */
[----:B------:R-:W3:Y:S01]  /*161f0*/  LDL.64 R14, [R1+0x200] ;  /* 0x00020000010e7983 */ /* 0x000ee20000100a00 */
[----:B-1----:R-:W-:Y:S01]  /*16200*/  IMAD R2, R10, 0x1000, R200 ;  /* 0x000010000a027824 */ /* 0x002fe200078e02c8 */
[----:B------:R-:W-:Y:S01]  /*16210*/  MOV R3, 0x40000040 ;  /* 0x4000004000037802 */ /* 0x000fe20000000f00 */
[----:B------:R-:W-:Y:S01]  /*16220*/  WARPGROUP.ARRIVE ;  /* 0x00000000000079c5 */ /* 0x000fe20000000000 */
[----:B------:R-:W-:Y:S01]  /*16230*/  IMAD.MOV.U32 R5, RZ, RZ, 0x40000040 ;  /* 0x40000040ff057424 */ /* 0x000fe200078e00ff */
[----:B------:R-:W-:-:S02]  /*16240*/  ISETP.NE.AND P1, PT, R201, RZ, PT ;  /* 0x000000ffc900720c */ /* 0x000fc40003f25270 */
[C---:B------:R-:W-:Y:S02]  /*16250*/  R2UR UR10, R2.reuse ;  /* 0x00000000020a72ca */ /* 0x040fe400000e0000 */
[----:B------:R-:W-:Y:S01]  /*16260*/  R2UR UR11, R3 ;  /* 0x00000000030b72ca */ /* 0x000fe200000e0000 */
[----:B------:R-:W-:Y:S01]  /*16270*/  IMAD.MOV.U32 R3, RZ, RZ, 0x40000040 ;  /* 0x40000040ff037424 */ /* 0x000fe200078e00ff */
[----:B------:R-:W-:Y:S02]  /*16280*/  IADD3 R4, R2, 0x2, RZ ;  /* 0x0000000202047810 */ /* 0x000fe40007ffe0ff */
[----:B------:R-:W-:Y:S02]  /*16290*/  R2UR UR15, R5 ;  /* 0x00000000050f72ca */ /* 0x000fe400000e0000 */
[----:B------:R-:W-:Y:S02]  /*162a0*/  R2UR UR14, R4 ;  /* 0x00000000040e72ca */ /* 0x000fe400000e0000 */
[----:B------:R-:W-:-:S02]  /*162b0*/  IADD3 R4, R2, 0x4, RZ ;  /* 0x0000000402047810 */ /* 0x000fc40007ffe0ff */
[----:B------:R-:W-:Y:S02]  /*162c0*/  MOV R5, 0x40000040 ;  /* 0x4000004000057802 */ /* 0x000fe40000000f00 */
[----:B------:R-:W-:Y:S02]  /*162d0*/  R2UR UR7, R3 ;  /* 0x00000000030772ca */ /* 0x000fe400000e0000 */
[----:B--2---:R-:W-:Y:S02]  /*162e0*/  R2UR UR8, R18 ;  /* 0x00000000120872ca */ /* 0x004fe400000e0000 */
[----:B------:R-:W-:Y:S02]  /*162f0*/  R2UR UR9, R19 ;  /* 0x00000000130972ca */ /* 0x000fe400000e0000 */
[----:B---3--:R-:W-:Y:S02]  /*16300*/  R2UR UR12, R14 ;  /* 0x000000000e0c72ca */ /* 0x008fe400000e0000 */
[----:B------:R-:W-:-:S09]  /*16310*/  R2UR UR13, R15 ;  /* 0x000000000f0d72ca */ /* 0x000fd200000e0000 */
[----:B------:R-:W-:Y:S01]  /*16320*/  HGMMA.64x64x16.F32 R152, gdesc[UR8], RZ, !UPT, gsb0 ;  /* 0x00e00000089879f0 */ /* 0x000fe2000c0008ff */
[----:B------:R-:W-:Y:S01]  /*16330*/  R2UR UR10, R4 ;  /* 0x00000000040a72ca */ /* 0x000fe200000e0000 */
[----:B------:R-:W-:Y:S01]  /*16340*/  VIADD R4, R2, 0x6 ;  /* 0x0000000602047836 */ /* 0x000fe20000000000 */
[----:B------:R-:W-:Y:S02]  /*16350*/  R2UR UR11, R5 ;  /* 0x00000000050b72ca */ /* 0x000fe400000e0000 */
[----:B------:R-:W-:Y:S02]  /*16360*/  R2UR UR8, R250 ;  /* 0x00000000fa0872ca */ /* 0x000fe400000e0000 */
[----:B------:R-:W-:Y:S02]  /*16370*/  R2UR UR9, R251 ;  /* 0x00000000fb0972ca */ /* 0x000fe400000e0000 */
[----:B------:R-:W-:Y:S01]  /*16380*/  MOV R5, 0x40000040 ;  /* 0x4000004000057802 */ /* 0x000fe20000000f00 */
[----:B------:R-:W-:-:S02]  /*16390*/  WARPGROUP.DEPBAR.LE gsb0, 0x0 ;  /* 0x00008000000079c5 */ /* 0x000fc40000010000 */
[----:B------:R-:W-:-:S06]  /*163a0*/  WARPGROUP.ARRIVE ;  /* 0x00000000000079c5 */ /* 0x000fcc0000000000 */
[----:B------:R-:W-:Y:S03]  /*163b0*/  HGMMA.64x64x16.F32 R152, gdesc[UR12], R152, gsb0 ;  /* 0x00e000000c9879f0 */ /* 0x000fe60008000898 */
[----:B------:R-:W-:Y:S02]  /*163c0*/  WARPGROUP.DEPBAR.LE gsb0, 0x0 ;  /* 0x00008000000079c5 */ /* 0x000fe40000010000 */
[----:B------:R-:W-:-:S06]  /*163d0*/  WARPGROUP.ARRIVE ;  /* 0x00000000000079c5 */ /* 0x000fcc0000000000 */
[----:B------:R-:W-:Y:S01]  /*163e0*/  HGMMA.64x64x16.F32 R152, gdesc[UR8], R152, gsb0 ;  /* 0x00e00000089879f0 */ /* 0x000fe20008000898 */
[----:B------:R-:W-:Y:S02]  /*163f0*/  R2UR UR10, R4 ;  /* 0x00000000040a72ca */ /* 0x000fe400000e0000 */
[----:B------:R-:W-:Y:S01]  /*16400*/  R2UR UR11, R5 ;  /* 0x00000000050b72ca */ /* 0x000fe200000e0000 */
[----:B------:R-:W-:Y:S01]  /*16410*/  IMAD.MOV.U32 R5, RZ, RZ, 0x40000040 ;  /* 0x40000040ff057424 */ /* 0x000fe200078e00ff */
[----:B------:R-:W-:Y:S02]  /*16420*/  R2UR UR8, R248 ;  /* 0x00000000f80872ca */ /* 0x000fe400000e0000 */
[----:B------:R-:W-:Y:S02]  /*16430*/  R2UR UR9, R249 ;  /* 0x00000000f90972ca */ /* 0x000fe400000e0000 */
[----:B------:R-:W-:Y:S01]  /*16440*/  IADD3 R4, R2, 0x200, RZ ;  /* 0x0000020002047810 */ /* 0x000fe20007ffe0ff */
[----:B------:R-:W-:-:S02]  /*16450*/  WARPGROUP.DEPBAR.LE gsb0, 0x0 ;  /* 0x00008000000079c5 */ /* 0x000fc40000010000 */
[----:B------:R-:W-:-:S08]  /*16460*/  WARPGROUP.ARRIVE ;  /* 0x00000000000079c5 */ /* 0x000fd00000000000 */
[----:B------:R-:W-:Y:S01]  /*16470*/  HGMMA.64x64x16.F32 R152, gdesc[UR8], R152, gsb0 ;  /* 0x00e00000089879f0 */ /* 0x000fe20008000898 */
[----:B------:R-:W-:Y:S02]  /*16480*/  R2UR UR10, R4 ;  /* 0x00000000040a72ca */ /* 0x000fe400000e0000 */
[----:B------:R-:W-:Y:S02]  /*16490*/  R2UR UR11, R5 ;  /* 0x00000000050b72ca */ /* 0x000fe400000e0000 */
[----:B------:R-:W-:Y:S02]  /*164a0*/  R2UR UR8, R246 ;  /* 0x00000000f60872ca */ /* 0x000fe400000e0000 */
[----:B------:R-:W-:Y:S02]  /*164b0*/  R2UR UR9, R247 ;  /* 0x00000000f70972ca */ /* 0x000fe400000e0000 */
[----:B------:R-:W-:Y:S02]  /*164c0*/  IADD3 R4, R2, 0x202, RZ ;  /* 0x0000020202047810 */ /* 0x000fe40007ffe0ff */
[----:B------:R-:W-:Y:S01]  /*164d0*/  MOV R5, 0x40000040 ;  /* 0x4000004000057802 */ /* 0x000fe20000000f00 */
[----:B------:R-:W-:-:S02]  /*164e0*/  WARPGROUP.DEPBAR.LE gsb0, 0x0 ;  /* 0x00008000000079c5 */ /* 0x000fc40000010000 */
[----:B------:R-:W-:-:S06]  /*164f0*/  WARPGROUP.ARRIVE ;  /* 0x00000000000079c5 */ /* 0x000fcc0000000000 */
[----:B------:R-:W-:Y:S01]  /*16500*/  HGMMA.64x64x16.F32 R152, gdesc[UR8], R152, gsb0 ;  /* 0x00e00000089879f0 */ /* 0x000fe20008000898 */
[----:B------:R-:W-:Y:S01]  /*16510*/  R2UR UR10, R4 ;  /* 0x00000000040a72ca */ /* 0x000fe200000e0000 */
[----:B------:R-:W-:Y:S01]  /*16520*/  VIADD R4, R2, 0x204 ;  /* 0x0000020402047836 */ /* 0x000fe20000000000 */
[----:B------:R-:W-:Y:S02]  /*16530*/  R2UR UR11, R5 ;  /* 0x00000000050b72ca */ /* 0x000fe400000e0000 */
[----:B------:R-:W-:Y:S02]  /*16540*/  R2UR UR8, R244 ;  /* 0x00000000f40872ca */ /* 0x000fe400000e0000 */
[----:B------:R-:W-:Y:S02]  /*16550*/  R2UR UR9, R245 ;  /* 0x00000000f50972ca */ /* 0x000fe400000e0000 */
[----:B------:R-:W-:Y:S01]  /*16560*/  MOV R5, 0x40000040 ;  /* 0x4000004000057802 */ /* 0x000fe20000000f00 */
[----:B------:R-:W-:-:S02]  /*16570*/  WARPGROUP.DEPBAR.LE gsb0, 0x0 ;  /* 0x00008000000079c5 */ /* 0x000fc40000010000 */
[----:B------:R-:W-:-:S08]  /*16580*/  WARPGROUP.ARRIVE ;  /* 0x00000000000079c5 */ /* 0x000fd00000000000 */
        /* <DEDUP_REMOVED lines=190> */
[----:B------:R-:W-:Y:S01]  /*17170*/  R2UR UR10, R4 ;  /* 0x00000000040a72ca */ /* 0x000fe200000e0000 */
[----:B------:R-:W-:Y:S01]  /*17180*/  UMOV UR8, UR56 ;  /* 0x0000003800087c82 */ /* 0x000fe20008000000 */
[----:B------:R-:W-:Y:S01]  /*17190*/  R2UR UR11, R5 ;  /* 0x00000000050b72ca */ /* 0x000fe200000e0000 */
[----:B------:R-:W-:Y:S01]  /*171a0*/  UMOV UR9, UR57 ;  /* 0x0000003900097c82 */ /* 0x000fe20008000000 */
[----:B------:R-:W-:Y:S01]  /*171b0*/  IMAD.MOV.U32 R5, RZ, RZ, 0x40000040 ;  /* 0x40000040ff057424 */ /* 0x000fe200078e00ff */
[----:B------:R-:W-:Y:S01]  /*171c0*/  IADD3 R4, R2, 0xe00, RZ ;  /* 0x00000e0002047810 */ /* 0x000fe20007ffe0ff */
[----:B------:R-:W-:Y:S02]  /*171d0*/  WARPGROUP.DEPBAR.LE gsb0, 0x0 ;  /* 0x00008000000079c5 */ /* 0x000fe40000010000 */
[----:B------:R-:W-:-:S07]  /*171e0*/  WARPGROUP.ARRIVE ;  /* 0x00000000000079c5 */ /* 0x000fce0000000000 */
[----:B------:R-:W-:Y:S01]  /*171f0*/  HGMMA.64x64x16.F32 R152, gdesc[UR8], R152, gsb0 ;  /* 0x00e00000089879f0 */ /* 0x000fe20008000898 */
[----:B------:R-:W-:Y:S01]  /*17200*/  R2UR UR10, R4 ;  /* 0x00000000040a72ca */ /* 0x000fe200000e0000 */
[----:B------:R-:W-:Y:S01]  /*17210*/  UMOV UR8, UR52 ;  /* 0x0000003400087c82 */ /* 0x000fe20008000000 */
[----:B------:R-:W-:Y:S01]  /*17220*/  R2UR UR11, R5 ;  /* 0x00000000050b72ca */ /* 0x000fe200000e0000 */
[----:B------:R-:W-:Y:S01]  /*17230*/  UMOV UR9, UR53 ;  /* 0x0000003500097c82 */ /* 0x000fe20008000000 */
[----:B------:R-:W-:Y:S02]  /*17240*/  IADD3 R4, R2, 0xe02, RZ ;  /* 0x00000e0202047810 */ /* 0x000fe40007ffe0ff */
[----:B------:R-:W-:Y:S01]  /*17250*/  MOV R5, 0x40000040 ;  /* 0x4000004000057802 */ /* 0x000fe20000000f00 */
[----:B------:R-:W-:Y:S02]  /*17260*/  WARPGROUP.DEPBAR.LE gsb0, 0x0 ;  /* 0x00008000000079c5 */ /* 0x000fe40000010000 */
[----:B------:R-:W-:-:S06]  /*17270*/  WARPGROUP.ARRIVE ;  /* 0x00000000000079c5 */ /* 0x000fcc0000000000 */
[----:B------:R-:W-:Y:S01]  /*17280*/  HGMMA.64x64x16.F32 R152, gdesc[UR8], R152, gsb0 ;  /* 0x00e00000089879f0 */ /* 0x000fe20008000898 */
[----:B------:R-:W-:Y:S01]  /*17290*/  R2UR UR10, R4 ;  /* 0x00000000040a72ca */ /* 0x000fe200000e0000 */
[----:B------:R-:W-:Y:S01]  /*172a0*/  UMOV UR8, UR48 ;  /* 0x0000003000087c82 */ /* 0x000fe20008000000 */
[----:B------:R-:W-:Y:S01]  /*172b0*/  R2UR UR11, R5 ;  /* 0x00000000050b72ca */ /* 0x000fe200000e0000 */
[----:B------:R-:W-:Y:S01]  /*172c0*/  UMOV UR9, UR49 ;  /* 0x0000003100097c82 */ /* 0x000fe20008000000 */
[C---:B------:R-:W-:Y:S01]  /*172d0*/  VIADD R4, R2.reuse, 0xe04 ;  /* 0x00000e0402047836 */ /* 0x040fe20000000000 */
[----:B------:R-:W-:Y:S02]  /*172e0*/  MOV R5, 0x40000040 ;  /* 0x4000004000057802 */ /* 0x000fe40000000f00 */
[----:B------:R-:W-:-:S04]  /*172f0*/  IADD3 R2, R2, 0xe06, RZ ;  /* 0x00000e0602027810 */ /* 0x000fc80007ffe0ff */
[----:B------:R-:W-:Y:S01]  /*17300*/  R2UR UR6, R2 ;  /* 0x00000000020672ca */ /* 0x000fe200000e0000 */
[----:B------:R-:W-:Y:S02]  /*17310*/  WARPGROUP.DEPBAR.LE gsb0, 0x0 ;  /* 0x00008000000079c5 */ /* 0x000fe40000010000 */
[----:B------:R-:W-:-:S06]  /*17320*/  WARPGROUP.ARRIVE ;  /* 0x00000000000079c5 */ /* 0x000fcc0000000000 */
[----:B------:R-:W-:Y:S01]  /*17330*/  HGMMA.64x64x16.F32 R152, gdesc[UR8], R152, gsb0 ;  /* 0x00e00000089879f0 */ /* 0x000fe20008000898 */
[----:B------:R-:W-:Y:S01]  /*17340*/  R2UR UR10, R4 ;  /* 0x00000000040a72ca */ /* 0x000fe200000e0000 */
[----:B------:R-:W-:Y:S01]  /*17350*/  UMOV UR8, UR44 ;  /* 0x0000002c00087c82 */ /* 0x000fe20008000000 */
[----:B------:R-:W-:Y:S01]  /*17360*/  R2UR UR11, R5 ;  /* 0x00000000050b72ca */ /* 0x000fe200000e0000 */
[----:B------:R-:W-:Y:S01]  /*17370*/  UMOV UR9, UR45 ;  /* 0x0000002d00097c82 */ /* 0x000fe20008000000 */
[----:B------:R-:W-:Y:S02]  /*17380*/  WARPGROUP.DEPBAR.LE gsb0, 0x0 ;  /* 0x00008000000079c5 */ /* 0x000fe40000010000 */
[----:B------:R-:W-:-:S09]  /*17390*/  WARPGROUP.ARRIVE ;  /* 0x00000000000079c5 */ /* 0x000fd20000000000 */
[----:B------:R-:W-:Y:S03]  /*173a0*/  HGMMA.64x64x16.F32 R152, gdesc[UR8], R152, gsb0 ;  /* 0x00e00000089879f0 */ /* 0x000fe60008000898 */
[----:B------:R-:W-:Y:S02]  /*173b0*/  WARPGROUP.DEPBAR.LE gsb0, 0x0 ;  /* 0x00008000000079c5 */ /* 0x000fe40000010000 */
[----:B------:R-:W-:-:S06]  /*173c0*/  WARPGROUP.ARRIVE ;  /* 0x00000000000079c5 */ /* 0x000fcc0000000000 */
[----:B------:R-:W-:Y:S03]  /*173d0*/  HGMMA.64x64x16.F32 R152, gdesc[UR4], R152, gsb0 ;  /* 0x00e00000049879f0 */ /* 0x000fe60008000898 */
[----:B------:R-:W-:Y:S02]  /*173e0*/  WARPGROUP.DEPBAR.LE gsb0, 0x0 ;  /* 0x00008000000079c5 */ /* 0x000fe40000010000 */
[----:B------:R-:W-:Y:S05]  /*173f0*/  @P1 BRA `(.L_x_39) ;  /* 0x0000000400241947 */ /* 0x000fea0003800000 */
[----:B------:R-:W-:Y:S01]  /*17400*/  ISETP.LT.OR P2, PT, R12, 0x1, !P0 ;  /* 0x000000010c00780c */ /* 0x000fe20004741670 */
[----:B------:R-:W-:-:S12]  /*17410*/  BSSY B0, `(.L_x_40) ;  /* 0x0000046000007945 */ /* 0x000fd80003800000 */
[----:B------:R-:W-:Y:S05]  /*17420*/  @P2 BRA `(.L_x_41) ;  /* 0x0000000400102947 */ /* 0x000fea0003800000 */
[----:B------:R-:W-:Y:S02]  /*17430*/  ISETP.NE.AND P3, PT, R186, RZ, PT ;  /* 0x000000ffba00720c */ /* 0x000fe40003f65270 */
[----:B------:R-:W-:Y:S02]  /*17440*/  LEA R0, R7, R252, 0x3 ;  /* 0x000000fc07007211 */ /* 0x000fe400078e18ff */
[----:B------:R-:W-:-:S09]  /*17450*/  SHF.L.U32 R2, R13, 0x1f, RZ ;  /* 0x0000001f0d027819 */ /* 0x000fd200000006ff */
.L_x_42:
        /* <DEDUP_REMOVED lines=8> */
[----:B--2---:R-:W-:-:S04]  /*174e0*/  LOP3.LUT R3, R3, 0x1f, RZ, 0xc0, !PT ;  /* 0x0000001f03037812 */ /* 0x004fc800078ec0ff */
[----:B------:R-:W-:-:S13]  /*174f0*/  ISETP.NE.AND P2, PT, R3, RZ, PT ;  /* 0x000000ff0300720c */ /* 0x000fda0003f45270 */
[----:B---3--:R-:W-:Y:S05]  /*17500*/  @!P2 BRA `(.L_x_43) ;  /* 0x000000000004a947 */ /* 0x008fea0003800000 */
[----:B------:R-:W-:Y:S01]  /*17510*/  BPT.TRAP 0x1 ;  /* 0x000000040000795c */ /* 0x000fe20000300000 */
.L_x_43:
[----:B-1----:R-:W1:Y:S01]  /*17520*/  LDC.64 R2, c[0x0][0x198] ;  /* 0x00006600ff027b82 */ /* 0x002e620000000a00 */
[----:B------:R-:W-:Y:S01]  /*17530*/  R2UR UR6, R184 ;  /* 0x00000000b80672ca */ /* 0x000fe200000e0000 */
[----:B------:R-:W-:Y:S01]  /*17540*/  UMOV UR18, URZ ;  /* 0x0000003f00127c82 */ /* 0x000fe20008000000 */
[----:B------:R-:W-:Y:S01]  /*17550*/  R2UR UR7, R0 ;  /* 0x00000000000772ca */ /* 0x000fe200000e0000 */
[C---:B------:R-:W-:Y:S01]  /*17560*/  IMAD R0, R7.reuse, 0x10000, R252 ;  /* 0x0001000007007824 */ /* 0x040fe200078e02fc */
[----:B------:R-:W-:Y:S01]  /*17570*/  UMOV UR20, UR36 ;  /* 0x0000002400147c82 */ /* 0x000fe20008000000 */
[----:B------:R-:W-:Y:S01]  /*17580*/  UMOV UR21, UR37 ;  /* 0x0000002500157c82 */ /* 0x000fe20008000000 */
[----:B------:R-:W-:Y:S01]  /*17590*/  UMOV UR22, 0x0 ;  /* 0x0000000000167882 */ /* 0x000fe20000000000 */
[----:B------:R-:W-:Y:S01]  /*175a0*/  UMOV UR23, 0x10000000 ;  /* 0x1000000000177882 */ /* 0x000fe20000000000 */
[----:B------:R-:W-:Y:S01]  /*175b0*/  R2UR UR14, R0 ;  /* 0x00000000000e72ca */ /* 0x000fe200000e0000 */
[----:B------:R-:W-:Y:S01]  /*175c0*/  UMOV UR10, 0x40 ;  /* 0x00000040000a7882 */ /* 0x000fe20000000000 */
[----:B------:R-:W-:Y:S01]  /*175d0*/  UMOV UR12, UR36 ;  /* 0x00000024000c7c82 */ /* 0x000fe20008000000 */
[----:B------:R-:W-:Y:S01]  /*175e0*/  UMOV UR13, UR37 ;  /* 0x00000025000d7c82 */ /* 0x000fe20008000000 */
[----:B------:R-:W-:Y:S01]  /*175f0*/  UMOV UR26, 0x80 ;  /* 0x00000080001a7882 */ /* 0x000fe20000000000 */
[----:B------:R-:W-:Y:S01]  /*17600*/  USHF.L.U32 UR19, UR6, 0x6, URZ ;  /* 0x0000000606137899 */ /* 0x000fe2000800063f */
[----:B------:R-:W-:Y:S01]  /*17610*/  IADD3 R7, R7, 0x1, RZ ;  /* 0x0000000107077810 */ /* 0x000fe20007ffe0ff */
[----:B------:R-:W-:Y:S01]  /*17620*/  UIADD3 UR17, UR7, 0x50000, URZ ;  /* 0x0005000007117890 */ /* 0x000fe2000fffe03f */
[----:B------:R-:W-:Y:S01]  /*17630*/  UMOV UR28, UR36 ;  /* 0x00000024001c7c82 */ /* 0x000fe20008000000 */
[----:B------:R-:W-:-:S03]  /*17640*/  UMOV UR29, UR37 ;  /* 0x00000025001d7c82 */ /* 0x000fc60008000000 */
[----:B------:R-:W-:Y:S01]  /*17650*/  UMOV UR11, UR19 ;  /* 0x00000013000b7c82 */ /* 0x000fe20008000000 */
[----:B------:R-:W-:Y:S01]  /*17660*/  UIADD3 UR16, UR14, 0x10000, URZ ;  /* 0x000100000e107890 */ /* 0x000fe2000fffe03f */
[----:B-1----:R-:W-:Y:S01]  /*17670*/  IADD3 R0, P2, R2, 0x1f0, RZ ;  /* 0x000001f002007810 */ /* 0x002fe20007f5e0ff */
[----:B------:R-:W-:Y:S01]  /*17680*/  UIADD3 UR8, UR14, 0x12000, URZ ;  /* 0x000120000e087890 */ /* 0x000fe2000fffe03f */
[----:B------:R-:W-:Y:S02]  /*17690*/  UMOV UR9, UR17 ;  /* 0x0000001100097c82 */ /* 0x000fe40008000000 */
[----:B------:R-:W-:Y:S01]  /*176a0*/  R2UR UR6, R0 ;  /* 0x00000000000672ca */ /* 0x000fe200000e0000 */
[----:B------:R-:W-:Y:S01]  /*176b0*/  UIADD3 UR24, UR14, 0x14000, URZ ;  /* 0x000140000e187890 */ /* 0x000fe2000fffe03f */
[----:B------:R-:W-:Y:S01]  /*176c0*/  IADD3.X R0, RZ, R3, RZ, P2, !PT ;  /* 0x00000003ff007210 */ /* 0x000fe200017fe4ff */
[----:B------:R-:W-:Y:S01]  /*176d0*/  UMOV UR25, UR17 ;  /* 0x0000001100197c82 */ /* 0x000fe20008000000 */
[----:B------:R-:W-:Y:S01]  /*176e0*/  UMOV UR27, UR19 ;  /* 0x00000013001b7c82 */ /* 0x000fe20008000000 */
[----:B------:R-:W-:-:S02]  /*176f0*/  ISETP.NE.AND P2, PT, R7, 0x4, PT ;  /* 0x000000040700780c */ /* 0x000fc40003f45270 */
[----:B------:R-:W-:Y:S02]  /*17700*/  R2UR UR7, R0 ;  /* 0x00000000000772ca */ /* 0x000fe400000e0000 */
[----:B------:R-:W-:Y:S02]  /*17710*/  SEL R0, RZ, 0x1, P2 ;  /* 0x00000001ff007807 */ /* 0x000fe40001000000 */
[----:B------:R-:W-:Y:S02]  /*17720*/  SEL R7, R7, RZ, P2 ;  /* 0x000000ff07077207 */ /* 0x000fe40001000000 */
[----:B------:R-:W-:-:S07]  /*17730*/  LOP3.LUT R13, R13, R0, RZ, 0x3c, !PT ;  /* 0x000000000d0d7212 */ /* 0x000fce00078e3cff */
[----:B------:R1:W-:Y:S01]  /*17740*/  UTMALDG.4D [UR16], [UR6], desc[UR22] ;  /* 0x00001610060075b4 */ /* 0x0003e20008019000 */
        /* <DEDUP_REMOVED lines=18> */
.L_x_41:
[----:B------:R-:W-:Y:S05]  /*17870*/  BSYNC B0 ;  /* 0x0000000000007941 */ /* 0x000fea0003800000 */
.L_x_40:
[----:B------:R-:W-:-:S07]  /*17880*/  VIADD R12, R12, 0xffffffff ;  /* 0xffffffff0c0c7836 */ /* 0x000fce0000000000 */
.L_x_39:
[----:B------:R-:W2:Y:S01]  /*17890*/  LDL R4, [R1+0x214] ;  /* 0x0002140001047983 */ /* 0x000ea20000100800 */
[----:B------:R-:W-:Y:S01]  /*178a0*/  IADD3 R0, R6, 0x1, RZ ;  /* 0x0000000106007810 */ /* 0x000fe20007ffe0ff */
[----:B------:R-:W-:Y:S05]  /*178b0*/  WARPSYNC.ALL ;  /* 0x0000000000007948 */ /* 0x000fea0003800000 */
[----:B------:R1:W-:Y:S01]  /*178c0*/  STL [R1+0x3d4], R59 ;  /* 0x0003d43b01007387 */ /* 0x0003e20000100800 */
[-C--:B------:R-:W-:Y:S01]  /*178d0*/  ISETP.GE.AND P4, PT, R8, R0.reuse, PT ;  /* 0x000000000800720c */ /* 0x080fe20003f86270 */
[----:B------:R-:W3:Y:S01]  /*178e0*/  LDC R3, c[0x0][0x604] ;  /* 0x00018100ff037b82 */ /* 0x000ee20000000800 */
[----:B------:R-:W-:Y:S01]  /*178f0*/  ISETP.GE.AND P2, PT, R9, R0, PT ;  /* 0x000000000900720c */ /* 0x000fe20003f46270 */
[----:B------:R4:W-:Y:S01]  /*17900*/  STL [R1+0x3d0], R62 ;  /* 0x0003d03e01007387 */ /* 0x0009e20000100800 */
[----:B------:R-:W-:-:S02]  /*17910*/  IADD3 R0, R6, 0x8, RZ ;  /* 0x0000000806007810 */ /* 0x000fc40007ffe0ff */
[----:B------:R-:W-:Y:S01]  /*17920*/  FSEL R5, R153, -INF , P4 ;  /* 0xff80000099057808 */ /* 0x000fe20002000000 */
[----:B------:R4:W-:Y:S01]  /*17930*/  STL [R1+0x3cc], R63 ;  /* 0x0003cc3f01007387 */ /* 0x0009e20000100800 */
[-C--:B------:R-:W-:Y:S02]  /*17940*/  ISETP.GE.AND P6, PT, R8, R0.reuse, PT ;  /* 0x000000000800720c */ /* 0x080fe40003fc6270 */
[----:B------:R-:W-:Y:S01]  /*17950*/  ISETP.GE.AND P5, PT, R9, R0, PT ;  /* 0x000000000900720c */ /* 0x000fe20003fa6270 */
[----:B------:R4:W-:Y:S01]  /*17960*/  STL [R1+0x3c8], R66 ;  /* 0x0003c84201007387 */ /* 0x0009e20000100800 */
[----:B------:R-:W-:Y:S01]  /*17970*/  VIADD R0, R6, 0x9 ;  /* 0x0000000906007836 */ /* 0x000fe20000000000 */
[----:B------:R-:W-:Y:S02]  /*17980*/  FSEL R155, R155, -INF , P2 ;  /* 0xff8000009b9b7808 */ /* 0x000fe40001000000 */
[----:B------:R4:W-:Y:S01]  /*17990*/  STL [R1+0x3c4], R67 ;  /* 0x0003c44301007387 */ /* 0x0009e20000100800 */
[----:B------:R-:W-:-:S02]  /*179a0*/  FSEL R156, R156, -INF , P6 ;  /* 0xff8000009c9c7808 */ /* 0x000fc40003000000 */
[-C--:B------:R-:W-:Y:S01]  /*179b0*/  ISETP.GE.AND P3, PT, R8, R0.reuse, PT ;  /* 0x000000000800720c */ /* 0x080fe20003f66270 */
[----:B------:R4:W-:Y:S01]  /*179c0*/  STL [R1+0x3c0], R70 ;  /* 0x0003c04601007387 */ /* 0x0009e20000100800 */
[C---:B------:R-:W-:Y:S02]  /*179d0*/  ISETP.GE.AND P4, PT, R9.reuse, R0, PT ;  /* 0x000000000900720c */ /* 0x040fe40003f86270 */
[----:B------:R-:W-:Y:S01]  /*179e0*/  IADD3 R0, R6, 0x10, RZ ;  /* 0x0000001006007810 */ /* 0x000fe20007ffe0ff */
[----:B------:R3:W-:Y:S01]  /*179f0*/  STL [R1+0x3bc], R71 ;  /* 0x0003bc4701007387 */ /* 0x0007e20000100800 */
[----:B------:R-:W-:Y:S02]  /*17a00*/  FSEL R158, R158, -INF , P5 ;  /* 0xff8000009e9e7808 */ /* 0x000fe40002800000 */
[-C--:B------:R-:W-:Y:S01]  /*17a10*/  ISETP.GE.AND P2, PT, R8, R0.reuse, PT ;  /* 0x000000000800720c */ /* 0x080fe20003f46270 */
[----:B------:R3:W-:Y:S01]  /*17a20*/  STL [R1+0x3b8], R74 ;  /* 0x0003b84a01007387 */ /* 0x0007e20000100800 */
[----:B------:R-:W-:-:S02]  /*17a30*/  ISETP.GE.AND P6, PT, R9, R0, PT ;  /* 0x000000000900720c */ /* 0x000fc40003fc6270 */
[----:B------:R-:W-:Y:S01]  /*17a40*/  IADD3 R0, R6, 0x11, RZ ;  /* 0x0000001106007810 */ /* 0x000fe20007ffe0ff */
[----:B------:R3:W-:Y:S01]  /*17a50*/  STL [R1+0x3b4], R75 ;  /* 0x0003b44b01007387 */ /* 0x0007e20000100800 */
[----:B------:R-:W-:Y:S02]  /*17a60*/  FSEL R157, R157, -INF , P3 ;  /* 0xff8000009d9d7808 */ /* 0x000fe40001800000 */
[-C--:B------:R-:W-:Y:S01]  /*17a70*/  ISETP.GE.AND P5, PT, R8, R0.reuse, PT ;  /* 0x000000000800720c */ /* 0x080fe20003fa6270 */
[----:B------:R3:W-:Y:S01]  /*17a80*/  STL [R1+0x3b0], R78 ;  /* 0x0003b04e01007387 */ /* 0x0007e20000100800 */
[----:B------:R-:W-:Y:S01]  /*17a90*/  ISETP.GE.AND P3, PT, R9, R0, PT ;  /* 0x000000000900720c */ /* 0x000fe20003f66270 */
[----:B------:R-:W-:Y:S01]  /*17aa0*/  VIADD R0, R6, 0x18 ;  /* 0x0000001806007836 */ /* 0x000fe20000000000 */
[----:B------:R-:W-:Y:S01]  /*17ab0*/  FSEL R159, R159, -INF , P4 ;  /* 0xff8000009f9f7808 */ /* 0x000fe20002000000 */
[----:B------:R3:W-:Y:S01]  /*17ac0*/  STL [R1+0x3ac], R79 ;  /* 0x0003ac4f01007387 */ /* 0x0007e20000100800 */
[----:B------:R-:W-:-:S02]  /*17ad0*/  FSEL R160, R160, -INF , P2 ;  /* 0xff800000a0a07808 */ /* 0x000fc40001000000 */
[-C--:B------:R-:W-:Y:S01]  /*17ae0*/  ISETP.GE.AND P4, PT, R8, R0.reuse, PT ;  /* 0x000000000800720c */ /* 0x080fe20003f86270 */
[----:B------:R3:W-:Y:S01]  /*17af0*/  STL [R1+0x3a8], R82 ;  /* 0x0003a85201007387 */ /* 0x0007e20000100800 */
[----:B------:R-:W-:Y:S02]  /*17b00*/  ISETP.GE.AND P2, PT, R9, R0, PT ;  /* 0x000000000900720c */ /* 0x000fe40003f46270 */
[----:B------:R-:W-:Y:S01]  /*17b10*/  IADD3 R0, R6, 0x19, RZ ;  /* 0x0000001906007810 */ /* 0x000fe20007ffe0ff */
[----:B------:R3:W-:Y:S01]  /*17b20*/  STL [R1+0x3a4], R83 ;  /* 0x0003a45301007387 */ /* 0x0007e20000100800 */
[----:B------:R-:W-:Y:S02]  /*17b30*/  FSEL R162, R162, -INF , P6 ;  /* 0xff800000a2a27808 */ /* 0x000fe40003000000 */
[----:B------:R-:W-:Y:S01]  /*17b40*/  FSEL R161, R161, -INF , P5 ;  /* 0xff800000a1a17808 */ /* 0x000fe20002800000 */
[----:B------:R3:W-:Y:S01]  /*17b50*/  STL [R1+0x3a0], R86 ;  /* 0x0003a05601007387 */ /* 0x0007e20000100800 */
[----:B------:R-:W-:-:S02]  /*17b60*/  ISETP.GE.AND P6, PT, R8, R0, PT ;  /* 0x000000000800720c */ /* 0x000fc40003fc6270 */
[----:B------:R-:W-:Y:S01]  /*17b70*/  ISETP.GE.AND P5, PT, R9, R0, PT ;  /* 0x000000000900720c */ /* 0x000fe20003fa6270 */
[----:B------:R3:W-:Y:S01]  /*17b80*/  STL [R1+0x39c], R87 ;  /* 0x00039c5701007387 */ /* 0x0007e20000100800 */
[----:B------:R-:W-:Y:S02]  /*17b90*/  IADD3 R0, R6, 0x20, RZ ;  /* 0x0000002006007810 */ /* 0x000fe40007ffe0ff */
[----:B------:R-:W-:Y:S01]  /*17ba0*/  FSEL R163, R163, -INF , P3 ;  /* 0xff800000a3a37808 */ /* 0x000fe20001800000 */
        /* <DEDUP_REMOVED lines=23> */
[-C--:B------:R-:W-:Y:S02]  /*17d20*/  ISETP.GE.AND P2, PT, R9, R0.reuse, PT ;  /* 0x000000000900720c */ /* 0x080fe40003f46270 */
[----:B------:R-:W-:Y:S01]  /*17d30*/  FSEL R185, R170, -INF , P4 ;  /* 0xff800000aab97808 */ /* 0x000fe20002000000 */
[----:B------:R3:W-:Y:S01]  /*17d40*/  STL [R1+0x378], R106 ;  /* 0x0003786a01007387 */ /* 0x0007e20000100800 */
[----:B------:R-:W-:Y:S01]  /*17d50*/  ISETP.GE.AND P4, PT, R8, R0, PT ;  /* 0x000000000800720c */ /* 0x000fe20003f86270 */
[----:B------:R-:W-:Y:S01]  /*17d60*/  VIADD R0, R6, 0x30 ;  /* 0x0000003006007836 */ /* 0x000fe20000000000 */
[----:B------:R-:W-:Y:S01]  /*17d70*/  FSEL R22, R175, -INF , P2 ;  /* 0xff800000af167808 */ /* 0x000fe20001000000 */
[----:B------:R3:W-:Y:S01]  /*17d80*/  STL [R1+0x374], R107 ;  /* 0x0003746b01007387 */ /* 0x0007e20000100800 */
[----:B------:R-:W-:-:S02]  /*17d90*/  ISETP.GE.AND P2, PT, R8, R6, PT ;  /* 0x000000060800720c */ /* 0x000fc40003f46270 */
[----:B------:R-:W-:Y:S01]  /*17da0*/  FSEL R19, R171, -INF , P6 ;  /* 0xff800000ab137808 */ /* 0x000fe20003000000 */
[----:B------:R3:W-:Y:S01]  /*17db0*/  STL [R1+0x370], R110 ;  /* 0x0003706e01007387 */ /* 0x0007e20000100800 */
[----:B------:R-:W-:Y:S02]  /*17dc0*/  FSEL R188, R172, -INF , P5 ;  /* 0xff800000acbc7808 */ /* 0x000fe40002800000 */
[-C--:B------:R-:W-:Y:S01]  /*17dd0*/  ISETP.GE.AND P6, PT, R8, R0.reuse, PT ;  /* 0x000000000800720c */ /* 0x080fe20003fc6270 */
[----:B------:R3:W-:Y:S01]  /*17de0*/  STL [R1+0x36c], R111 ;  /* 0x00036c6f01007387 */ /* 0x0007e20000100800 */
[----:B------:R-:W-:Y:S02]  /*17df0*/  ISETP.GE.AND P5, PT, R9, R0, PT ;  /* 0x000000000900720c */ /* 0x000fe40003fa6270 */
[----:B------:R-:W-:Y:S01]  /*17e00*/  IADD3 R0, R6, 0x31, RZ ;  /* 0x0000003106007810 */ /* 0x000fe20007ffe0ff */
[----:B------:R3:W-:Y:S01]  /*17e10*/  STL [R1+0x368], R114 ;  /* 0x0003687201007387 */ /* 0x0007e20000100800 */
[----:B------:R-:W-:-:S02]  /*17e20*/  FSEL R152, R152, -INF , P2 ;  /* 0xff80000098987808 */ /* 0x000fc40001000000 */
[----:B------:R-:W-:Y:S01]  /*17e30*/  FSEL R189, R174, -INF , P3 ;  /* 0xff800000aebd7808 */ /* 0x000fe20001800000 */
[----:B------:R3:W-:Y:S01]  /*17e40*/  STL [R1+0x364], R115 ;  /* 0x0003647301007387 */ /* 0x0007e20000100800 */
[----:B------:R-:W-:Y:S02]  /*17e50*/  FSEL R23, R173, -INF , P4 ;  /* 0xff800000ad177808 */ /* 0x000fe40002000000 */
[-C--:B------:R-:W-:Y:S01]  /*17e60*/  ISETP.GE.AND P3, PT, R8, R0.reuse, PT ;  /* 0x000000000800720c */ /* 0x080fe20003f66270 */
[----:B------:R3:W-:Y:S01]  /*17e70*/  STL [R1+0x360], R118 ;  /* 0x0003607601007387 */ /* 0x0007e20000100800 */
[----:B------:R-:W-:Y:S02]  /*17e80*/  ISETP.GE.AND P4, PT, R9, R0, PT ;  /* 0x000000000900720c */ /* 0x000fe40003f86270 */
[----:B------:R-:W-:Y:S01]  /*17e90*/  FMNMX R2, R152, R195, !PT ;  /* 0x000000c398027209 */ /* 0x000fe20007800000 */
[----:B------:R3:W-:Y:S01]  /*17ea0*/  STL [R1+0x35c], R119 ;  /* 0x00035c7701007387 */ /* 0x0007e20000100800 */
[----:B------:R-:W-:-:S02]  /*17eb0*/  IADD3 R0, R6, 0x38, RZ ;  /* 0x0000003806007810 */ /* 0x000fc40007ffe0ff */
[----:B------:R-:W-:Y:S01]  /*17ec0*/  FSEL R192, R176, -INF , P6 ;  /* 0xff800000b0c07808 */ /* 0x000fe20003000000 */
[----:B------:R3:W-:Y:S01]  /*17ed0*/  STL [R1+0x358], R122 ;  /* 0x0003587a01007387 */ /* 0x0007e20000100800 */
[----:B------:R-:W-:Y:S02]  /*17ee0*/  ISETP.GE.AND P6, PT, R9, R6, PT ;  /* 0x000000060900720c */ /* 0x000fe40003fc6270 */
[----:B------:R-:W-:Y:S01]  /*17ef0*/  FSEL R193, R178, -INF , P5 ;  /* 0xff800000b2c17808 */ /* 0x000fe20002800000 */
[----:B------:R3:W-:Y:S01]  /*17f00*/  STL [R1+0x354], R123 ;  /* 0x0003547b01007387 */ /* 0x0007e20000100800 */
[----:B------:R-:W-:Y:S02]  /*17f10*/  FMNMX R2, R5, R2, !PT ;  /* 0x0000000205027209 */ /* 0x000fe40007800000 */
[-C--:B------:R-:W-:Y:S01]  /*17f20*/  ISETP.GE.AND P2, PT, R8, R0.reuse, PT ;  /* 0x000000000800720c */ /* 0x080fe20003f46270 */
[----:B------:R3:W-:Y:S01]  /*17f30*/  STL [R1+0x350], R126 ;  /* 0x0003507e01007387 */ /* 0x0007e20000100800 */
[----:B------:R-:W-:Y:S01]  /*17f40*/  ISETP.GE.AND P5, PT, R9, R0, PT ;  /* 0x000000000900720c */ /* 0x000fe20003fa6270 */
[----:B------:R-:W-:Y:S01]  /*17f50*/  VIADD R0, R6, 0x39 ;  /* 0x0000003906007836 */ /* 0x000fe20000000000 */
[----:B------:R-:W-:Y:S01]  /*17f60*/  FSEL R154, R154, -INF , P6 ;  /* 0xff8000009a9a7808 */ /* 0x000fe20003000000 */
[----:B------:R3:W-:Y:S01]  /*17f70*/  STL [R1+0x34c], R127 ;  /* 0x00034c7f01007387 */ /* 0x0007e20000100800 */
[----:B------:R-:W-:-:S02]  /*17f80*/  FMNMX R2, R156, R2, !PT ;  /* 0x000000029c027209 */ /* 0x000fc40007800000 */
[----:B------:R-:W-:Y:S01]  /*17f90*/  FSEL R190, R177, -INF , P3 ;  /* 0xff800000b1be7808 */ /* 0x000fe20001800000 */
[----:B------:R3:W-:Y:S01]  /*17fa0*/  STL [R1+0x348], R130 ;  /* 0x0003488201007387 */ /* 0x0007e20000100800 */
[-C--:B------:R-:W-:Y:S02]  /*17fb0*/  ISETP.GE.AND P3, PT, R8, R0.reuse, PT ;  /* 0x000000000800720c */ /* 0x080fe40003f66270 */
[----:B------:R-:W-:Y:S01]  /*17fc0*/  ISETP.GE.AND P6, PT, R9, R0, PT ;  /* 0x000000000900720c */ /* 0x000fe20003fc6270 */
        /* <DEDUP_REMOVED lines=32> */
[----:B------:R-:W-:Y:S01]  /*181d0*/  FSEL R180, R180, -INF , P2 ;  /* 0xff800000b4b47808 */ /* 0x000fe20001000000 */
[----:B------:R2:W-:Y:S01]  /*181e0*/  STL [R1+0x318], R252 ;  /* 0x000318fc01007387 */ /* 0x0005e20000100800 */
[----:B------:R-:W-:Y:S02]  /*181f0*/  FMNMX R2, R190, R2, !PT ;  /* 0x00000002be027209 */ /* 0x000fe40007800000 */
[----:B------:R-:W-:Y:S01]  /*18200*/  FMNMX R0, R22, R0, !PT ;  /* 0x0000000016007209 */ /* 0x000fe20007800000 */
[----:B------:R2:W-:Y:S01]  /*18210*/  STL [R1+0x314], R251 ;  /* 0x000314fb01007387 */ /* 0x0005e20000100800 */
[----:B------:R-:W-:Y:S02]  /*18220*/  FSEL R181, R181, -INF , P3 ;  /* 0xff800000b5b57808 */ /* 0x000fe40001800000 */
[----:B------:R-:W-:Y:S01]  /*18230*/  FMNMX R14, R180, R2, !PT ;  /* 0x00000002b40e7209 */ /* 0x000fe20007800000 */
[----:B------:R2:W-:Y:S01]  /*18240*/  STL [R1+0x310], R250 ;  /* 0x000310fa01007387 */ /* 0x0005e20000100800 */
[----:B------:R-:W-:-:S02]  /*18250*/  FSEL R191, R179, -INF , P4 ;  /* 0xff800000b3bf7808 */ /* 0x000fc40002000000 */
[----:B------:R-:W-:Y:S01]  /*18260*/  FMNMX R15, R193, R0, !PT ;  /* 0x00000000c10f7209 */ /* 0x000fe20007800000 */
[----:B------:R2:W-:Y:S01]  /*18270*/  STL [R1+0x30c], R249 ;  /* 0x00030cf901007387 */ /* 0x0005e20000100800 */
[----:B------:R-:W-:Y:S02]  /*18280*/  FMNMX R14, R181, R14, !PT ;  /* 0x0000000eb50e7209 */ /* 0x000fe40007800000 */
[----:B------:R-:W-:Y:S01]  /*18290*/  FSEL R182, R182, -INF , P5 ;  /* 0xff800000b6b67808 */ /* 0x000fe20002800000 */
[----:B------:R2:W-:Y:S01]  /*182a0*/  STL [R1+0x308], R248 ;  /* 0x000308f801007387 */ /* 0x0005e20000100800 */
[----:B------:R-:W-:Y:S02]  /*182b0*/  FMNMX R15, R191, R15, !PT ;  /* 0x0000000fbf0f7209 */ /* 0x000fe40007800000 */
[----:B------:R-:W-:Y:S01]  /*182c0*/  FSEL R183, R183, -INF , P6 ;  /* 0xff800000b7b77808 */ /* 0x000fe20003000000 */
[----:B------:R2:W-:Y:S01]  /*182d0*/  STL [R1+0x304], R247 ;  /* 0x000304f701007387 */ /* 0x0005e20000100800 */
[----:B------:R-:W-:-:S02]  /*182e0*/  FMNMX R15, R182, R15, !PT ;  /* 0x0000000fb60f7209 */ /* 0x000fc40007800000 */
[----:B------:R-:W-:Y:S01]  /*182f0*/  IADD3 R10, R10, 0x1, RZ ;  /* 0x000000010a0a7810 */ /* 0x000fe20007ffe0ff */
[----:B------:R2:W-:Y:S01]  /*18300*/  STL [R1+0x300], R246 ;  /* 0x000300f601007387 */ /* 0x0005e20000100800 */
[----:B------:R-:W-:Y:S02]  /*18310*/  FMNMX R15, R183, R15, !PT ;  /* 0x0000000fb70f7209 */ /* 0x000fe40007800000 */
[----:B------:R-:W-:Y:S01]  /*18320*/  ISETP.NE.AND P3, PT, R10, 0x4, PT ;  /* 0x000000040a00780c */ /* 0x000fe20003f65270 */
[----:B------:R2:W-:Y:S03]  /*18330*/  STL [R1+0x2fc], R245 ;  /* 0x0002fcf501007387 */ /* 0x0005e60000100800 */
[----:B------:R-:W-:Y:S01]  /*18340*/  SEL R196, RZ, 0x1, P3 ;  /* 0x00000001ffc47807 */ /* 0x000fe20001800000 */
[----:B------:R2:W-:Y:S03]  /*18350*/  STL [R1+0x2f8], R244 ;  /* 0x0002f8f401007387 */ /* 0x0005e60000100800 */
[----:B------:R-:W-:Y:S01]  /*18360*/  LOP3.LUT R196, R17, R196, RZ, 0x3c, !PT ;  /* 0x000000c411c47212 */ /* 0x000fe200078e3cff */
        /* <DEDUP_REMOVED lines=91> */
[----:B--2---:R-:W2:Y:S04]  /*18920*/  LDL.LU R138, [R1+0x134] ;  /* 0x00013400018a7983 */ /* 0x004ea80000300800 */
        /* <DEDUP_REMOVED lines=24> */
[----:B------:R-:W1:Y:S04]  /*18ab0*/  SHFL.BFLY PT, R0, R14, 0x1, 0x1f ;  /* 0x0c201f000e007f89 */ /* 0x000e6800000e0000 */
[----:B------:R-:W1:Y:S04]  /*18ac0*/  SHFL.BFLY PT, R2, R15, 0x1, 0x1f ;  /* 0x0c201f000f027f89 */ /* 0x000e6800000e0000 */
[----:B------:R-:W2:Y:S04]  /*18ad0*/  LDL.LU R235, [R1+0xc] ;  /* 0x00000c0001eb7983 */ /* 0x000ea80000300800 */
[----:B------:R-:W2:Y:S04]  /*18ae0*/  LDL.LU R234, [R1+0x18] ;  /* 0x0000180001ea7983 */ /* 0x000ea80000300800 */
[----:B------:R-:W2:Y:S04]  /*18af0*/  LDL.LU R233, [R1+0x1c] ;  /* 0x00001c0001e97983 */ /* 0x000ea80000300800 */
[----:B------:R-:W2:Y:S01]  /*18b00*/  LDL.LU R232, [R1+0x28] ;  /* 0x0000280001e87983 */ /* 0x000ea20000300800 */
[----:B-1----:R-:W-:-:S03]  /*18b10*/  FMNMX R14, R14, R0, !PT ;  /* 0x000000000e0e7209 */ /* 0x002fc60007800000 */
[----:B------:R-:W2:Y:S01]  /*18b20*/  LDL.LU R231, [R1+0x2c] ;  /* 0x00002c0001e77983 */ /* 0x000ea20000300800 */
[----:B------:R-:W-:-:S03]  /*18b30*/  FMNMX R15, R15, R2, !PT ;  /* 0x000000020f0f7209 */ /* 0x000fc60007800000 */
[----:B------:R-:W1:Y:S04]  /*18b40*/  SHFL.BFLY PT, R0, R14, 0x2, 0x1f ;  /* 0x0c401f000e007f89 */ /* 0x000e6800000e0000 */
[----:B------:R-:W4:Y:S04]  /*18b50*/  SHFL.BFLY PT, R2, R15, 0x2, 0x1f ;  /* 0x0c401f000f027f89 */ /* 0x000f2800000e0000 */
[----:B------:R-:W2:Y:S04]  /*18b60*/  LDL.LU R230, [R1+0x38] ;  /* 0x0000380001e67983 */ /* 0x000ea80000300800 */
[----:B------:R-:W2:Y:S04]  /*18b70*/  LDL.LU R229, [R1+0x3c] ;  /* 0x00003c0001e57983 */ /* 0x000ea80000300800 */
[----:B------:R-:W2:Y:S04]  /*18b80*/  LDL.LU R228, [R1+0x48] ;  /* 0x0000480001e47983 */ /* 0x000ea80000300800 */
[----:B------:R-:W2:Y:S01]  /*18b90*/  LDL.LU R227, [R1+0x4c] ;  /* 0x00004c0001e37983 */ /* 0x000ea20000300800 */
[----:B-1----:R-:W-:-:S03]  /*18ba0*/  FMNMX R14, R14, R0, !PT ;  /* 0x000000000e0e7209 */ /* 0x002fc60007800000 */
[----:B------:R-:W2:Y:S01]  /*18bb0*/  LDL.LU R226, [R1+0x58] ;  /* 0x0000580001e27983 */ /* 0x000ea20000300800 */
[----:B------:R-:W-:-:S03]  /*18bc0*/  FSETP.NEU.AND P2, PT, R14, -INF , PT ;  /* 0xff8000000e00780b */ /* 0x000fc60003f4d000 */
[----:B------:R-:W2:Y:S01]  /*18bd0*/  LDL.LU R225, [R1+0x5c] ;  /* 0x00005c0001e17983 */ /* 0x000ea20000300800 */
[----:B----4-:R-:W-:Y:S02]  /*18be0*/  FMNMX R15, R15, R2, !PT ;  /* 0x000000020f0f7209 */ /* 0x010fe40007800000 */
[----:B------:R-:W-:Y:S01]  /*18bf0*/  FSEL R16, R14, RZ, P2 ;  /* 0x000000ff0e107208 */ /* 0x000fe20001000000 */
[----:B------:R-:W4:Y:S01]  /*18c00*/  LDL.LU R224, [R1+0x68] ;  /* 0x0000680001e07983 */ /* 0x000f220000300800 */
[----:B------:R-:W-:-:S03]  /*18c10*/  FSETP.NEU.AND P4, PT, R15, -INF , PT ;  /* 0xff8000000f00780b */ /* 0x000fc60003f8d000 */
[----:B------:R-:W-:Y:S01]  /*18c20*/  FADD R2, -R16, R195 ;  /* 0x000000c310027221 */ /* 0x000fe20000000100 */
[----:B------:R-:W4:Y:S01]  /*18c30*/  LDL.LU R223, [R1+0x6c] ;  /* 0x00006c0001df7983 */ /* 0x000f220000300800 */
[----:B------:R-:W-:Y:S02]  /*18c40*/  FSEL R20, R15, RZ, P4 ;  /* 0x000000ff0f147208 */ /* 0x000fe40002000000 */
[-C--:B------:R-:W-:Y:S01]  /*18c50*/  FMUL R2, R2, R3.reuse ;  /* 0x0000000302027220 */ /* 0x080fe20000400000 */
[----:B------:R-:W4:Y:S02]  /*18c60*/  LDL.LU R222, [R1+0x78] ;  /* 0x0000780001de7983 */ /* 0x000f240000300800 */
[----:B------:R-:W-:Y:S02]  /*18c70*/  FADD R0, -R20, R194 ;  /* 0x000000c214007221 */ /* 0x000fe40000000100 */
[----:B------:R-:W4:Y:S01]  /*18c80*/  LDL.LU R221, [R1+0x7c] ;  /* 0x00007c0001dd7983 */ /* 0x000f220000300800 */
[----:B------:R-:W-:Y:S01]  /*18c90*/  FSETP.GEU.AND P2, PT, R2, -126, PT ;  /* 0xc2fc00000200780b */ /* 0x000fe20003f4e000 */
[----:B------:R-:W-:Y:S01]  /*18ca0*/  FMUL R0, R0, R3 ;  /* 0x0000000300007220 */ /* 0x000fe20000400000 */
[C---:B------:R-:W-:Y:S01]  /*18cb0*/  LEA R3, R11.reuse, R4, 0x3 ;  /* 0x000000040b037211 */ /* 0x040fe200078e18ff */
[----:B------:R-:W4:Y:S01]  /*18cc0*/  LDL.LU R220, [R1+0x88] ;  /* 0x0000880001dc7983 */ /* 0x000f220000300800 */
[----:B------:R-:W-:Y:S01]  /*18cd0*/  VIADD R194, R11, 0x1 ;  /* 0x000000010bc27836 */ /* 0x000fe20000000000 */
[----:B------:R-:W-:-:S02]  /*18ce0*/  SEL R179, R10, RZ, P3 ;  /* 0x000000ff0ab37207 */ /* 0x000fc40001800000 */
[----:B------:R-:W4:Y:S01]  /*18cf0*/  LDL.LU R219, [R1+0x8c] ;  /* 0x00008c0001db7983 */ /* 0x000f220000300800 */
[----:B------:R-:W-:-:S03]  /*18d00*/  FSETP.GEU.AND P4, PT, R0, -126, PT ;  /* 0xc2fc00000000780b */ /* 0x000fc60003f8e000 */
[----:B------:R-:W4:Y:S02]  /*18d10*/  LDL.LU R218, [R1+0x98] ;  /* 0x0000980001da7983 */ /* 0x000f240000300800 */
[----:B------:R-:W-:Y:S02]  /*18d20*/  @!P2 FMUL R2, R2, 0.5 ;  /* 0x3f0000000202a820 */ /* 0x000fe40000400000 */
[----:B------:R-:W4:Y:S04]  /*18d30*/  LDL.LU R217, [R1+0x9c] ;  /* 0x00009c0001d97983 */ /* 0x000f280000300800 */
[----:B------:R-:W4:Y:S01]  /*18d40*/  LDL.LU R216, [R1+0xa8] ;  /* 0x0000a80001d87983 */ /* 0x000f220000300800 */
[----:B------:R-:W1:Y:S01]  /*18d50*/  MUFU.EX2 R2, R2 ;  /* 0x0000000200027308 */ /* 0x000e620000000800 */
[----:B------:R-:W-:Y:S01]  /*18d60*/  PRMT R3, RZ, 0x654, R3 ;  /* 0x00000654ff037816 */ /* 0x000fe20000000003 */
[----:B------:R-:W-:Y:S01]  /*18d70*/  @!P4 FMUL R0, R0, 0.5 ;  /* 0x3f0000000000c820 */ /* 0x000fe20000400000 */
[----:B------:R-:W4:Y:S02]  /*18d80*/  LDL.LU R215, [R1+0xac] ;  /* 0x0000ac0001d77983 */ /* 0x000f240000300800 */
[----:B------:R1:W-:Y:S02]  /*18d90*/  SYNCS.ARRIVE.TRANS64.RED.A1T0 RZ, [R3+URZ], RZ ;  /* 0x000000ff03ff79a7 */ /* 0x0003e4000810043f */
[----:B------:R-:W4:Y:S01]  /*18da0*/  LDL.LU R214, [R1+0xb8] ;  /* 0x0000b80001d67983 */ /* 0x000f220000300800 */
[----:B------:R-:W4:Y:S03]  /*18db0*/  MUFU.EX2 R0, R0 ;  /* 0x0000000000007308 */ /* 0x000f260000000800 */
        /* <DEDUP_REMOVED lines=29> */
[----:B-1----:R-:W-:-:S03]  /*18f90*/  @!P2 FMUL R2, R2, R2 ;  /* 0x000000020202a220 */ /* 0x002fc60000400000 */
[----:B------:R-:W4:Y:S04]  /*18fa0*/  LDL.LU R172, [R1+0x1bc] ;  /* 0x0001bc0001ac7983 */ /* 0x000f280000300800 */
[----:B------:R-:W4:Y:S04]  /*18fb0*/  LDL.LU R171, [R1+0x1c8] ;  /* 0x0001c80001ab7983 */ /* 0x000f280000300800 */
[----:B------:R-:W4:Y:S04]  /*18fc0*/  LDL.LU R170, [R1+0x1cc] ;  /* 0x0001cc0001aa7983 */ /* 0x000f280000300800 */
[----:B------:R-:W4:Y:S01]  /*18fd0*/  LDL.LU R169, [R1+0x1d8] ;  /* 0x0001d80001a97983 */ /* 0x000f220000300800 */
[----:B------:R-:W-:-:S03]  /*18fe0*/  FMUL R59, R59, R2 ;  /* 0x000000023b3b7220 */ /* 0x000fc60000400000 */
        /* <DEDUP_REMOVED lines=12> */
[----:B------:R1:W-:Y:S01]  /*190b0*/  STL [R1], R59 ;  /* 0x0000003b01007387 */ /* 0x0003e20000100800 */
[-C--:B------:R-:W-:Y:S01]  /*190c0*/  FMUL R70, R70, R2.reuse ;  /* 0x0000000246467220 */ /* 0x080fe20000400000 */
[-C--:B---3--:R-:W-:Y:S02]  /*190d0*/  FMUL R71, R71, R2.reuse ;  /* 0x0000000247477220 */ /* 0x088fe40000400000 */
[----:B-1----:R-:W3:Y:S04]  /*190e0*/  LDL.LU R59, [R1+0x3d4] ;  /* 0x0003d400013b7983 */ /* 0x002ee80000300800 */
[----:B------:R1:W-:Y:S01]  /*190f0*/  STL [R1+0x4], R62 ;  /* 0x0000043e01007387 */ /* 0x0003e20000100800 */
[-C--:B------:R-:W-:Y:S01]  /*19100*/  FMUL R74, R74, R2.reuse ;  /* 0x000000024a4a7220 */ /* 0x080fe20000400000 */
[----:B------:R-:W-:-:S02]  /*19110*/  FMUL R75, R75, R2 ;  /* 0x000000024b4b7220 */ /* 0x000fc40000400000 */
        /* <DEDUP_REMOVED lines=92> */
[----:B--2---:R-:W-:-:S03]  /*196e0*/  FMUL R138, R138, R2 ;  /* 0x000000028a8a7220 */ /* 0x004fc60000400000 */
[----:B-1----:R-:W2:Y:S04]  /*196f0*/  LDL.LU R123, [R1+0x354] ;  /* 0x00035400017b7983 */ /* 0x002ea80000300800 */
[----:B------:R1:W-:Y:S01]  /*19700*/  STL [R1+0x104], R126 ;  /* 0x0001047e01007387 */ /* 0x0003e20000100800 */
[----:B------:R-:W-:-:S03]  /*19710*/  FMUL R139, R139, R2 ;  /* 0x000000028b8b7220 */ /* 0x000fc60000400000 */
        /* <DEDUP_REMOVED lines=45> */
[----:B-1----:R1:W5:Y:S04]  /*199f0*/  LDL.LU R251, [R1+0x314] ;  /* 0x0003140001fb7983 */ /* 0x0023680000300800 */
[----:B------:R4:W-:Y:S01]  /*19a00*/  STL [R1+0x184], R250 ;  /* 0x000184fa01007387 */ /* 0x0009e20000100800 */
[----:B------:R-:W-:-:S03]  /*19a10*/  FMUL R243, R243, R2 ;  /* 0x00000002f3f37220 */ /* 0x000fc60000400000 */
[----:B----4-:R1:W5:Y:S04]  /*19a20*/  LDL.LU R250, [R1+0x310] ;  /* 0x0003100001fa7983 */ /* 0x0103680000300800 */
        /* <DEDUP_REMOVED lines=21> */
[----:B------:R4:W-:Y:S04]  /*19b80*/  STL [R1+0x1c4], R242 ;  /* 0x0001c4f201007387 */ /* 0x0009e80000100800 */
        /* <DEDUP_REMOVED lines=12> */
[----:B----4-:R-:W4:Y:S01]  /*19c50*/  LDL.LU R236, [R1+0x8] ;  /* 0x0000080001ec7983 */ /* 0x010f220000300800 */
        /* <DEDUP_REMOVED lines=64> */
[----:B------:R-:W-:Y:S01]  /*1a060*/  BSSY B0, `(.L_x_44) ;  /* 0x00000f6000007945 */ /* 0x000fe20003800000 */
        /* <DEDUP_REMOVED lines=114> */
[-C--:B--2---:R-:W-:Y:S01]  /*1a790*/  FMUL R123, R123, R0.reuse ;  /* 0x000000007b7b7220 */ /* 0x084fe20000400000 */
[-C--:B------:R-:W-:Y:S01]  /*1a7a0*/  FMUL R126, R126, R0.reuse ;  /* 0x000000007e7e7220 */ /* 0x080fe20000400000 */
[-C--:B------:R-:W-:Y:S01]  /*1a7b0*/  FMUL R127, R127, R0.reuse ;  /* 0x000000007f7f7220 */ /* 0x080fe20000400000 */
[-C--:B------:R-:W-:Y:S01]  /*1a7c0*/  FMUL R130, R130, R0.reuse ;  /* 0x0000000082827220 */ /* 0x080fe20000400000 */
[----:B----4-:R-:W-:-:S05]  /*1a7d0*/  FMUL R236, R236, R0 ;  /* 0x00000000ecec7220 */ /* 0x010fca0000400000 */
        /* <DEDUP_REMOVED lines=119> */
[----:B------:R-:W-:Y:S01]  /*1af50*/  FMUL R151, R151, R0 ;  /* 0x0000000097977220 */ /* 0x000fe20000400000 */
[----:B--2---:R-:W-:-:S02]  /*1af60*/  LEA R3, R179, R252, 0x3 ;  /* 0x000000fcb3037211 */ /* 0x004fc400078e18ff */
[----:B-1-3--:R-:W-:-:S07]  /*1af70*/  SHF.L.U32 R4, R196, 0x1f, RZ ;  /* 0x0000001fc4047819 */ /* 0x00afce00000006ff */
.L_x_45:
[----:B-1----:R1:W2:Y:S02]  /*1af80*/  SYNCS.PHASECHK.TRANS64.TRYWAIT P3, [R3+URZ+0x50000], R4 ;  /* 0x05000004030075a7 */ /* 0x0022a4000806017f */
[----:B--2---:R-:W-:Y:S05]  /*1af90*/  @!P3 NANOSLEEP.SYNCS 0x989680 ;  /* 0x009896800000b95d */ /* 0x004fea0003900000 */
[----:B------:R-:W2:Y:S02]  /*1afa0*/  @!P3 SYNCS.PHASECHK.TRANS64 P3, [R3+URZ+0x50000], R4 ;  /* 0x050000040300b5a7 */ /* 0x000ea4000806007f */
[----:B--2---:R-:W-:Y:S05]  /*1afb0*/  @!P3 BRA `(.L_x_45) ;  /* 0xfffffffc00f0b947 */ /* 0x004fea000383ffff */
[----:B------:R-:W-:Y:S05]  /*1afc0*/  BSYNC B0 ;  /* 0x0000000000007941 */ /* 0x000fea0003800000 */
.L_x_44:
[----:B------:R-:W2:Y:S01]  /*1afd0*/  LDL R17, [R1+0x210] ;  /* 0x0002100001117983 */ /* 0x000ea20000100800 */
[----:B------:R-:W3:Y:S03]  /*1afe0*/  LDC R195, c[0x0][0x604] ;  /* 0x00018100ffc37b82 */ /* 0x000ee60000000800 */
        /* <DEDUP_REMOVED lines=64> */
[----:B----4-:R-:W4:Y:S04]  /*1b3f0*/  LDL.LU.64 R24, [R1] ;  /* 0x0000000001187983 */ /* 0x010f280000300a00 */
[----:B------:R-:W4:Y:S04]  /*1b400*/  LDL.LU.64 R26, [R1+0x8] ;  /* 0x00000800011a7983 */ /* 0x000f280000300a00 */
        /* <DEDUP_REMOVED lines=61> */
[----:B------:R-:W4:Y:S01]  /*1b7e0*/  LDL.LU.64 R150, [R1+0x1f8] ;  /* 0x0001f80001967983 */ /* 0x000f220000300a00 */
[-C--:B---3--:R-:W-:Y:S01]  /*1b7f0*/  FMUL R16, R16, R195.reuse ;  /* 0x000000c310107220 */ /* 0x088fe20000400000 */
[-C--:B------:R-:W-:Y:S01]  /*1b800*/  FMUL R20, R20, R195.reuse ;  /* 0x000000c314147220 */ /* 0x080fe20000400000 */
[----:B------:R-:W-:Y:S05]  /*1b810*/  WARPSYNC.ALL ;  /* 0x0000000000007948 */ /* 0x000fea0003800000 */
[-CC-:B------:R-:W-:Y:S01]  /*1b820*/  FFMA R10, R152, R195.reuse, -R16.reuse ;  /* 0x000000c3980a7223 */ /* 0x180fe20000000810 */
[-C--:B------:R-:W-:Y:S01]  /*1b830*/  FFMA R5, R5, R195.reuse, -R16 ;  /* 0x000000c305057223 */ /* 0x080fe20000000810 */
[-CC-:B-1----:R-:W-:Y:S01]  /*1b840*/  FFMA R4, R154, R195.reuse, -R20.reuse ;  /* 0x000000c39a047223 */ /* 0x182fe20000000814 */
[----:B------:R-:W-:Y:S01]  /*1b850*/  FFMA R3, R155, R195, -R20 ;  /* 0x000000c39b037223 */ /* 0x000fe20000000814 */
[----:B------:R-:W-:Y:S01]  /*1b860*/  STL [R1+0x9e4], R160 ;  /* 0x0009e4a001007387 */ /* 0x000fe20000100800 */
[----:B------:R-:W-:-:S02]  /*1b870*/  FSETP.GEU.AND P5, PT, R10, -126, PT ;  /* 0xc2fc00000a00780b */ /* 0x000fc40003fae000 */
[----:B------:R-:W-:Y:S01]  /*1b880*/  FSETP.GEU.AND P6, PT, R5, -126, PT ;  /* 0xc2fc00000500780b */ /* 0x000fe20003fce000 */
[----:B------:R-:W-:Y:S01]  /*1b890*/  STL [R1+0x9e0], R161 ;  /* 0x0009e0a101007387 */ /* 0x000fe20000100800 */
[----:B------:R-:W-:Y:S02]  /*1b8a0*/  FSETP.GEU.AND P3, PT, R4, -126, PT ;  /* 0xc2fc00000400780b */ /* 0x000fe40003f6e000 */
[----:B------:R-:W-:Y:S01]  /*1b8b0*/  FSETP.GEU.AND P4, PT, R3, -126, PT ;  /* 0xc2fc00000300780b */ /* 0x000fe20003f8e000 */
[----:B------:R-:W-:Y:S04]  /*1b8c0*/  STL [R1+0x9dc], R162 ;  /* 0x0009dca201007387 */ /* 0x000fe80000100800 */
[----:B------:R-:W-:Y:S02]  /*1b8d0*/  STL [R1+0x9d8], R163 ;  /* 0x0009d8a301007387 */ /* 0x000fe40000100800 */
[----:B------:R-:W-:-:S02]  /*1b8e0*/  @!P5 FMUL R10, R10, 0.5 ;  /* 0x3f0000000a0ad820 */ /* 0x000fc40000400000 */
[----:B------:R-:W-:Y:S01]  /*1b8f0*/  @!P6 FMUL R5, R5, 0.5 ;  /* 0x3f0000000505e820 */ /* 0x000fe20000400000 */
[----:B------:R-:W-:Y:S01]  /*1b900*/  STL [R1+0x9d4], R164 ;  /* 0x0009d4a401007387 */ /* 0x000fe20000100800 */
[----:B------:R-:W-:Y:S01]  /*1b910*/  @!P3 FMUL R4, R4, 0.5 ;  /* 0x3f0000000404b820 */ /* 0x000fe20000400000 */
[----:B------:R1:W3:Y:S01]  /*1b920*/  MUFU.EX2 R178, R10 ;  /* 0x0000000a00b27308 */ /* 0x0002e20000000800 */
[----:B------:R-:W-:Y:S01]  /*1b930*/  @!P4 FMUL R3, R3, 0.5 ;  /* 0x3f0000000303c820 */ /* 0x000fe20000400000 */
[----:B------:R-:W-:Y:S04]  /*1b940*/  STL [R1+0x9d0], R165 ;  /* 0x0009d0a501007387 */ /* 0x000fe80000100800 */
[----:B------:R-:W-:Y:S02]  /*1b950*/  STL [R1+0x9cc], R166 ;  /* 0x0009cca601007387 */ /* 0x000fe40000100800 */
[----:B------:R2:W3:Y:S01]  /*1b960*/  MUFU.EX2 R177, R5 ;  /* 0x0000000500b17308 */ /* 0x0004e20000000800 */
[-CC-:B-1----:R-:W-:Y:S01]  /*1b970*/  FFMA R10, R156, R195.reuse, -R16.reuse ;  /* 0x000000c39c0a7223 */ /* 0x182fe20000000810 */
[----:B------:R-:W-:Y:S04]  /*1b980*/  STL [R1+0x9c8], R18 ;  /* 0x0009c81201007387 */ /* 0x000fe80000100800 */
[----:B------:R-:W-:Y:S02]  /*1b990*/  STL [R1+0x9c4], R187 ;  /* 0x0009c4bb01007387 */ /* 0x000fe40000100800 */
[----:B------:R1:W1:Y:S01]  /*1b9a0*/  MUFU.EX2 R176, R4 ;  /* 0x0000000400b07308 */ /* 0x0002620000000800 */
[-C--:B--2---:R-:W-:Y:S01]  /*1b9b0*/  FFMA R5, R157, R195.reuse, -R16 ;  /* 0x000000c39d057223 */ /* 0x084fe20000000810 */
[----:B---3--:R-:W-:Y:S01]  /*1b9c0*/  @!P5 FMUL R178, R178, R178 ;  /* 0x000000b2b2b2d220 */ /* 0x008fe20000400000 */
[----:B------:R-:W-:Y:S01]  /*1b9d0*/  FSETP.GEU.AND P5, PT, R10, -126, PT ;  /* 0xc2fc00000a00780b */ /* 0x000fe20003fae000 */
[----:B------:R-:W-:Y:S04]  /*1b9e0*/  STL [R1+0x9c0], R21 ;  /* 0x0009c01501007387 */ /* 0x000fe80000100800 */
[----:B------:R2:W3:Y:S01]  /*1b9f0*/  MUFU.EX2 R175, R3 ;  /* 0x0000000300af7308 */ /* 0x0004e20000000800 */
[--C-:B-1----:R-:W-:Y:S01]  /*1ba00*/  FFMA R4, R158, R195, -R20.reuse ;  /* 0x000000c39e047223 */ /* 0x102fe20000000814 */
[----:B------:R-:W-:Y:S01]  /*1ba10*/  @!P6 FMUL R177, R177, R177 ;  /* 0x000000b1b1b1e220 */ /* 0x000fe20000400000 */
[----:B------:R-:W-:Y:S01]  /*1ba20*/  FSETP.GEU.AND P6, PT, R5, -126, PT ;  /* 0xc2fc00000500780b */ /* 0x000fe20003fce000 */
[----:B------:R-:W-:Y:S03]  /*1ba30*/  STL [R1+0x9bc], R185 ;  /* 0x0009bcb901007387 */ /* 0x000fe60000100800 */
[----:B------:R-:W-:Y:S01]  /*1ba40*/  F2FP.F16.F32.PACK_AB R152, R177, R178 ;  /* 0x000000b2b198723e */ /* 0x000fe200000000ff */
[----:B------:R-:W-:Y:S01]  /*1ba50*/  @!P5 FMUL R10, R10, 0.5 ;  /* 0x3f0000000a0ad820 */ /* 0x000fe20000400000 */
[----:B--2---:R-:W-:Y:S01]  /*1ba60*/  FFMA R3, R159, R195, -R20 ;  /* 0x000000c39f037223 */ /* 0x004fe20000000814 */
[----:B------:R-:W-:Y:S01]  /*1ba70*/  @!P3 FMUL R176, R176, R176 ;  /* 0x000000b0b0b0b220 */ /* 0x000fe20000400000 */
[C---:B------:R-:W-:Y:S01]  /*1ba80*/  FSETP.GEU.AND P3, PT, R4.reuse, -126, PT ;  /* 0xc2fc00000400780b */ /* 0x040fe20003f6e000 */
[----:B------:R-:W1:Y:S01]  /*1ba90*/  MUFU.EX2 R174, R10 ;  /* 0x0000000a00ae7308 */ /* 0x000e620000000800 */
[----:B------:R-:W-:Y:S03]  /*1baa0*/  STL [R1+0x9b8], R19 ;  /* 0x0009b81301007387 */ /* 0x000fe60000100800 */
[----:B------:R-:W-:Y:S01]  /*1bab0*/  @!P6 FMUL R5, R5, 0.5 ;  /* 0x3f0000000505e820 */ /* 0x000fe20000400000 */
[----:B---3--:R-:W-:Y:S01]  /*1bac0*/  @!P4 FMUL R175, R175, R175 ;  /* 0x000000afafafc220 */ /* 0x008fe20000400000 */
[----:B------:R-:W-:Y:S01]  /*1bad0*/  FSETP.GEU.AND P4, PT, R3, -126, PT ;  /* 0xc2fc00000300780b */ /* 0x000fe20003f8e000 */
[----:B------:R-:W-:Y:S01]  /*1bae0*/  STL [R1+0x9b4], R188 ;  /* 0x0009b4bc01007387 */ /* 0x000fe20000100800 */
[----:B------:R2:W3:Y:S02]  /*1baf0*/  MUFU.EX2 R173, R5 ;  /* 0x0000000500ad7308 */ /* 0x0004e40000000800 */
[----:B------:R-:W-:Y:S01]  /*1bb00*/  F2FP.F16.F32.PACK_AB R153, R175, R176 ;  /* 0x000000b0af99723e */ /* 0x000fe200000000ff */
[----:B------:R-:W-:Y:S01]  /*1bb10*/  STL [R1+0x9b0], R23 ;  /* 0x0009b01701007387 */ /* 0x000fe20000100800 */
[----:B------:R-:W-:-:S03]  /*1bb20*/  @!P3 FMUL R4, R4, 0.5 ;  /* 0x3f0000000404b820 */ /* 0x000fc60000400000 */
[----:B------:R-:W-:Y:S01]  /*1bb30*/  STL [R1+0x9ac], R189 ;  /* 0x0009acbd01007387 */ /* 0x000fe20000100800 */
[----:B------:R3:W3:Y:S01]  /*1bb40*/  MUFU.EX2 R172, R4 ;  /* 0x0000000400ac7308 */ /* 0x0006e20000000800 */
[----:B--2---:R-:W-:Y:S02]  /*1bb50*/  IMAD.MOV.U32 R5, RZ, RZ, 0x40000040 ;  /* 0x40000040ff057424 */ /* 0x004fe400078e00ff */
[----:B-1----:R-:W-:Y:S01]  /*1bb60*/  @!P5 FMUL R174, R174, R174 ;  /* 0x000000aeaeaed220 */ /* 0x002fe20000400000 */
[----:B------:R-:W-:Y:S01]  /*1bb70*/  @!P4 FMUL R3, R3, 0.5 ;  /* 0x3f0000000303c820 */ /* 0x000fe20000400000 */
[----:B------:R-:W-:Y:S01]  /*1bb80*/  STL [R1+0x9a8], R22 ;  /* 0x0009a81601007387 */ /* 0x000fe20000100800 */
[----:B------:R-:W-:Y:S02]  /*1bb90*/  R2UR UR7, R5 ;  /* 0x00000000050772ca */ /* 0x000fe400000e0000 */
[----:B------:R-:W1:Y:S01]  /*1bba0*/  MUFU.EX2 R171, R3 ;  /* 0x0000000300ab7308 */ /* 0x000e620000000800 */
[----:B---3--:R-:W-:Y:S01]  /*1bbb0*/  LEA R4, R179, R17, 0xc ;  /* 0x00000011b3047211 */ /* 0x008fe200078e60ff */
[----:B------:R-:W-:Y:S01]  /*1bbc0*/  @!P6 FMUL R173, R173, R173 ;  /* 0x000000adadade220 */ /* 0x000fe20000400000 */
[----:B------:R-:W-:Y:S02]  /*1bbd0*/  STL [R1+0x55c], R192 ;  /* 0x00055cc001007387 */ /* 0x000fe40000100800 */
[----:B------:R-:W-:-:S02]  /*1bbe0*/  R2UR UR6, R4 ;  /* 0x00000000040672ca */ /* 0x000fc400000e0000 */
[----:B------:R-:W-:Y:S01]  /*1bbf0*/  F2FP.F16.F32.PACK_AB R154, R173, R174 ;  /* 0x000000aead9a723e */ /* 0x000fe200000000ff */
[----:B------:R-:W-:Y:S01]  /*1bc00*/  STL [R1+0x558], R190 ;  /* 0x000558be01007387 */ /* 0x000fe20000100800 */
[----:B------:R-:W-:-:S03]  /*1bc10*/  @!P3 FMUL R172, R172, R172 ;  /* 0x000000acacacb220 */ /* 0x000fc60000400000 */
[----:B------:R-:W-:Y:S04]  /*1bc20*/  STL [R1+0x554], R180 ;  /* 0x000554b401007387 */ /* 0x000fe80000100800 */
[----:B------:R-:W-:Y:S01]  /*1bc30*/  STL [R1+0x550], R181 ;  /* 0x000550b501007387 */ /* 0x000fe20000100800 */
[----:B-1----:R-:W-:-:S03]  /*1bc40*/  @!P4 FMUL R171, R171, R171 ;  /* 0x000000abababc220 */ /* 0x002fc60000400000 */
[----:B------:R-:W-:Y:S02]  /*1bc50*/  STL [R1+0x54c], R193 ;  /* 0x00054cc101007387 */ /* 0x000fe40000100800 */
[----:B------:R-:W-:Y:S02]  /*1bc60*/  F2FP.F16.F32.PACK_AB R155, R171, R172 ;  /* 0x000000acab9b723e */ /* 0x000fe400000000ff */
[----:B------:R-:W-:Y:S04]  /*1bc70*/  STL [R1+0x548], R191 ;  /* 0x000548bf01007387 */ /* 0x000fe80000100800 */
[----:B------:R-:W-:Y:S04]  /*1bc80*/  STL [R1+0x544], R182 ;  /* 0x000544b601007387 */ /* 0x000fe80000100800 */
[----:B------:R-:W-:Y:S04]  /*1bc90*/  STL [R1+0x540], R183 ;  /* 0x000540b701007387 */ /* 0x000fe80000100800 */
        /* <DEDUP_REMOVED lines=44> */
[----:B----4-:R-:W-:-:S03]  /*1bf60*/  WARPGROUP.ARRIVE ;  /* 0x00000000000079c5 */ /* 0x010fc60000000000 */
[----:B------:R-:W-:Y:S03]  /*1bf70*/  STL [R1+0x48c], R213 ;  /* 0x00048cd501007387 */ /* 0x000fe60000100800 */
        /* <DEDUP_REMOVED lines=36> */
[----:B------:R4:W-:Y:S01]  /*1c1c0*/  STL [R1+0x580], R179 ;  /* 0x000580b301007387 */ /* 0x0009e20000100800 */
[----:B------:R-:W-:-:S03]  /*1c1d0*/  WARPGROUP.DEPBAR.LE gsb0, 0x0 ;  /* 0x00008000000079c5 */ /* 0x000fc60000010000 */
[----:B------:R-:W-:Y:S01]  /*1c1e0*/  STL.64 [R1], R24 ;  /* 0x0000001801007387 */ /* 0x000fe20000100a00 */
[----:B-1----:R-:W-:Y:S01]  /*1c1f0*/  MOV R2, R150 ;  /* 0x0000009600027202 */ /* 0x002fe20000000f00 */
[----:B------:R-:W-:Y:S01]  /*1c200*/  IMAD.MOV.U32 R3, RZ, RZ, R149 ;  /* 0x000000ffff037224 */ /* 0x000fe200078e0095 */
[----:B--2---:R-:W-:Y:S01]  /*1c210*/  MOV R0, R151 ;  /* 0x0000009700007202 */ /* 0x004fe20000000f00 */
[----:B------:R-:W-:Y:S01]  /*1c220*/  STL.64 [R1+0x8], R26 ;  /* 0x0000081a01007387 */ /* 0x000fe20000100a00 */
[----:B---3--:R-:W-:Y:S01]  /*1c230*/  MOV R6, R148 ;  /* 0x0000009400067202 */ /* 0x008fe20000000f00 */
[----:B------:R-:W-:Y:S01]  /*1c240*/  IMAD.MOV.U32 R8, RZ, RZ, R146 ;  /* 0x000000ffff087224 */ /* 0x000fe200078e0092 */
[----:B------:R-:W-:Y:S01]  /*1c250*/  MOV R7, R147 ;  /* 0x0000009300077202 */ /* 0x000fe20000000f00 */
[----:B------:R-:W-:Y:S01]  /*1c260*/  STL.64 [R1+0x10], R28 ;  /* 0x0000101c01007387 */ /* 0x000fe20000100a00 */
[----:B------:R-:W-:Y:S01]  /*1c270*/  MOV R12, R144 ;  /* 0x00000090000c7202 */ /* 0x000fe20000000f00 */
        /* <DEDUP_REMOVED lines=10> */
[----:B------:R1:W-:Y:S01]  /*1c320*/  STL.64 [R1+0x28], R34 ;  /* 0x0000282201007387 */ /* 0x0003e20000100a00 */
[----:B------:R-:W-:Y:S01]  /*1c330*/  MOV R159, R136 ;  /* 0x00000088009f7202 */ /* 0x000fe20000000f00 */
[----:B------:R-:W-:Y:S01]  /*1c340*/  IMAD.MOV.U32 R168, RZ, RZ, R134 ;  /* 0x000000ffffa87224 */ /* 0x000fe200078e0086 */
[----:B------:R-:W-:Y:S01]  /*1c350*/  MOV R167, R135 ;  /* 0x0000008700a77202 */ /* 0x000fe20000000f00 */
[----:B------:R-:W2:Y:S01]  /*1c360*/  LDL.LU.64 R150, [R1+0xbe8] ;  /* 0x000be80001967983 */ /* 0x000ea20000300a00 */
[----:B------:R-:W-:Y:S01]  /*1c370*/  MOV R170, R132 ;  /* 0x0000008400aa7202 */ /* 0x000fe20000000f00 */
[----:B----4-:R-:W-:Y:S01]  /*1c380*/  IMAD.MOV.U32 R171, RZ, RZ, R131 ;  /* 0x000000ffffab7224 */ /* 0x010fe200078e0083 */
[----:B------:R-:W-:Y:S01]  /*1c390*/  MOV R169, R133 ;  /* 0x0000008500a97202 */ /* 0x000fe20000000f00 */
[----:B------:R-:W2:Y:S01]  /*1c3a0*/  LDL.LU.64 R148, [R1+0xbe0] ;  /* 0x000be00001947983 */ /* 0x000ea20000300a00 */
[----:B------:R-:W-:Y:S01]  /*1c3b0*/  MOV R172, R130 ;  /* 0x0000008200ac7202 */ /* 0x000fe20000000f00 */
[----:B------:R-:W-:Y:S01]  /*1c3c0*/  IMAD.MOV.U32 R174, RZ, RZ, R128 ;  /* 0x000000ffffae7224 */ /* 0x000fe200078e0080 */
        /* <DEDUP_REMOVED lines=122> */
[----:B------:R-:W-:-:S02]  /*1cb70*/  MOV R20, R36 ;  /* 0x0000002400147202 */ /* 0x000fc40000000f00 */
        /* <DEDUP_REMOVED lines=31> */
[----:B------:R-:W2:Y:S01]  /*1cd70*/  LDL.LU.64 R24, [R1+0x9f0] ;  /* 0x0009f00001187983 */ /* 0x000ea20000300a00 */
[----:B------:R-:W-:Y:S01]  /*1cd80*/  VIADD R10, R4, 0x800 ;  /* 0x00000800040a7836 */ /* 0x000fe20000000000 */
[----:B------:R-:W-:-:S04]  /*1cd90*/  MOV R11, 0x40000040 ;  /* 0x40000040000b7802 */ /* 0x000fc80000000f00 */
[----:B------:R-:W-:Y:S02]  /*1cda0*/  R2UR UR6, R10 ;  /* 0x000000000a0672ca */ /* 0x000fe400000e0000 */
[----:B------:R-:W-:Y:S01]  /*1cdb0*/  R2UR UR7, R11 ;  /* 0x000000000b0772ca */ /* 0x000fe200000e0000 */
[----:B--2---:R-:W-:-:S12]  /*1cdc0*/  WARPGROUP.ARRIVE ;  /* 0x00000000000079c5 */ /* 0x004fd80000000000 */
        /* <DEDUP_REMOVED lines=64> */
[----:B------:R-:W-:Y:S04]  /*1d1d0*/  STL.64 [R1+0x7b0], R26 ;  /* 0x0007b01a01007387 */ /* 0x000fe80000100a00 */
[----:B------:R2:W-:Y:S01]  /*1d1e0*/  STL.64 [R1+0x7a8], R24 ;  /* 0x0007a81801007387 */ /* 0x0005e20000100a00 */
[----:B-1----:R-:W-:-:S03]  /*1d1f0*/  MOV R36, R20 ;  /* 0x0000001400247202 */ /* 0x002fc60000000f00 */
[----:B--2---:R-:W2:Y:S04]  /*1d200*/  LDL.LU R24, [R1] ;  /* 0x0000000001187983 */ /* 0x004ea80000300800 */
        /* <DEDUP_REMOVED lines=11> */
[----:B------:R-:W2:Y:S01]  /*1d2c0*/  LDL.LU R34, [R1+0x28] ;  /* 0x0000280001227983 */ /* 0x000ea20000300800 */
[----:B------:R-:W-:-:S03]  /*1d2d0*/  MOV R39, R161 ;  /* 0x000000a100277202 */ /* 0x000fc60000000f00 */
[----:B------:R-:W2:Y:S01]  /*1d2e0*/  LDL.LU R35, [R1+0x2c] ;  /* 0x00002c0001237983 */ /* 0x000ea20000300800 */
[----:B------:R-:W-:-:S03]  /*1d2f0*/  IMAD.MOV.U32 R40, RZ, RZ, R162 ;  /* 0x000000ffff287224 */ /* 0x000fc600078e00a2 */
[----:B------:R-:W3:Y:S01]  /*1d300*/  LDL.LU R20, [R1+0x9ec] ;  /* 0x0009ec0001147983 */ /* 0x000ee20000300800 */
[----:B------:R-:W-:-:S03]  /*1d310*/  MOV R41, R163 ;  /* 0x000000a300297202 */ /* 0x000fc60000000f00 */
[----:B------:R-:W4:Y:S04]  /*1d320*/  LDL.LU R16, [R1+0x9e8] ;  /* 0x0009e80001107983 */ /* 0x000f280000300800 */
[----:B------:R-:W4:Y:S04]  /*1d330*/  LDL.LU R160, [R1+0x9e4] ;  /* 0x0009e40001a07983 */ /* 0x000f280000300800 */
[----:B------:R-:W2:Y:S04]  /*1d340*/  LDL.LU R161, [R1+0x9e0] ;  /* 0x0009e00001a17983 */ /* 0x000ea80000300800 */
[----:B------:R-:W3:Y:S04]  /*1d350*/  LDL.LU R162, [R1+0x9dc] ;  /* 0x0009dc0001a27983 */ /* 0x000ee80000300800 */
[----:B------:R-:W3:Y:S01]  /*1d360*/  LDL.LU R163, [R1+0x9d8] ;  /* 0x0009d80001a37983 */ /* 0x000ee20000300800 */
[----:B------:R-:W-:Y:S01]  /*1d370*/  MOV R42, R164 ;  /* 0x000000a4002a7202 */ /* 0x000fe20000000f00 */
[----:B------:R-:W-:Y:S01]  /*1d380*/  IMAD.MOV.U32 R43, RZ, RZ, R165 ;  /* 0x000000ffff2b7224 */ /* 0x000fe200078e00a5 */
[----:B------:R-:W-:Y:S01]  /*1d390*/  MOV R44, R166 ;  /* 0x000000a6002c7202 */ /* 0x000fe20000000f00 */
[----:B------:R-:W3:Y:S01]  /*1d3a0*/  LDL.LU R164, [R1+0x9d4] ;  /* 0x0009d40001a47983 */ /* 0x000ee20000300800 */
[----:B------:R-:W-:-:S03]  /*1d3b0*/  MOV R45, R18 ;  /* 0x00000012002d7202 */ /* 0x000fc60000000f00 */
[----:B------:R-:W3:Y:S04]  /*1d3c0*/  LDL.LU R165, [R1+0x9d0] ;  /* 0x0009d00001a57983 */ /* 0x000ee80000300800 */
[----:B------:R-:W3:Y:S04]  /*1d3d0*/  LDL.LU R166, [R1+0x9cc] ;  /* 0x0009cc0001a67983 */ /* 0x000ee80000300800 */
[----:B------:R-:W3:Y:S01]  /*1d3e0*/  LDL.LU R18, [R1+0x9c8] ;  /* 0x0009c80001127983 */ /* 0x000ee20000300800 */
[----:B------:R-:W-:Y:S02]  /*1d3f0*/  MOV R54, R195 ;  /* 0x000000c300367202 */ /* 0x000fe40000000f00 */
[----:B------:R-:W4:Y:S01]  /*1d400*/  LDC R195, c[0x0][0x604] ;  /* 0x00018100ffc37b82 */ /* 0x000f220000000800 */
[----:B------:R-:W-:Y:S01]  /*1d410*/  MOV R149, R3 ;  /* 0x0000000300957202 */ /* 0x000fe20000000f00 */
        /* <DEDUP_REMOVED lines=74> */
[----:B------:R-:W3:Y:S01]  /*1d8c0*/  LDL.LU R187, [R1+0x9c4] ;  /* 0x0009c40001bb7983 */ /* 0x000ee20000300800 */
[----:B------:R-:W-:-:S02]  /*1d8d0*/  MOV R101, R206 ;  /* 0x000000ce00657202 */ /* 0x000fc40000000f00 */
[----:B------:R-:W-:Y:S01]  /*1d8e0*/  MOV R102, R205 ;  /* 0x000000cd00667202 */ /* 0x000fe20000000f00 */
[----:B------:R-:W3:Y:S01]  /*1d8f0*/  LDL.LU R21, [R1+0x9c0] ;  /* 0x0009c00001157983 */ /* 0x000ee20000300800 */
[----:B------:R-:W-:Y:S02]  /*1d900*/  MOV R104, R203 ;  /* 0x000000cb00687202 */ /* 0x000fe40000000f00 */
[----:B------:R-:W-:Y:S01]  /*1d910*/  MOV R105, R202 ;  /* 0x000000ca00697202 */ /* 0x000fe20000000f00 */
[----:B------:R-:W3:Y:S01]  /*1d920*/  LDL.LU R185, [R1+0x9bc] ;  /* 0x0009bc0001b97983 */ /* 0x000ee20000300800 */
[----:B------:R-:W-:Y:S02]  /*1d930*/  MOV R107, R200 ;  /* 0x000000c8006b7202 */ /* 0x000fe40000000f00 */
        /* <DEDUP_REMOVED lines=15> */
[----:B------:R-:W-:Y:S02]  /*1da30*/  MOV R123, R179 ;  /* 0x000000b3007b7202 */ /* 0x000fe40000000f00 */
[----:B------:R-:W-:Y:S02]  /*1da40*/  MOV R125, R177 ;  /* 0x000000b1007d7202 */ /* 0x000fe40000000f00 */
[----:B------:R-:W-:Y:S02]  /*1da50*/  MOV R126, R176 ;  /* 0x000000b0007e7202 */ /* 0x000fe40000000f00 */
[----:B------:R-:W-:-:S02]  /*1da60*/  MOV R128, R174 ;  /* 0x000000ae00807202 */ /* 0x000fc40000000f00 */
[----:B------:R-:W-:Y:S02]  /*1da70*/  MOV R129, R173 ;  /* 0x000000ad00817202 */ /* 0x000fe40000000f00 */
        /* <DEDUP_REMOVED lines=9> */
[----:B------:R-:W-:Y:S01]  /*1db10*/  MOV R150, R2 ;  /* 0x0000000200967202 */ /* 0x000fe20000000f00 */
[-CC-:B----4-:R-:W-:Y:S01]  /*1db20*/  FFMA R11, R160, R195.reuse, -R16.reuse ;  /* 0x000000c3a00b7223 */ /* 0x190fe20000000810 */
[-C--:B--2---:R-:W-:Y:S01]  /*1db30*/  FFMA R10, R161, R195.reuse, -R16 ;  /* 0x000000c3a10a7223 */ /* 0x084fe20000000810 */
[-CC-:B---3--:R-:W-:Y:S01]  /*1db40*/  FFMA R5, R162, R195.reuse, -R20.reuse ;  /* 0x000000c3a2057223 */ /* 0x188fe20000000814 */
[----:B------:R-:W-:-:S02]  /*1db50*/  FFMA R3, R163, R195, -R20 ;  /* 0x000000c3a3037223 */ /* 0x000fc40000000814 */
[----:B------:R-:W-:Y:S02]  /*1db60*/  FSETP.GEU.AND P5, PT, R11, -126, PT ;  /* 0xc2fc00000b00780b */ /* 0x000fe40003fae000 */
[----:B------:R-:W-:Y:S02]  /*1db70*/  FSETP.GEU.AND P6, PT, R10, -126, PT ;  /* 0xc2fc00000a00780b */ /* 0x000fe40003fce000 */
[----:B------:R-:W-:Y:S02]  /*1db80*/  FSETP.GEU.AND P3, PT, R5, -126, PT ;  /* 0xc2fc00000500780b */ /* 0x000fe40003f6e000 */
[----:B------:R-:W-:-:S07]  /*1db90*/  FSETP.GEU.AND P4, PT, R3, -126, PT ;  /* 0xc2fc00000300780b */ /* 0x000fce0003f8e000 */
[----:B------:R-:W-:Y:S02]  /*1dba0*/  @!P5 FMUL R11, R11, 0.5 ;  /* 0x3f0000000b0bd820 */ /* 0x000fe40000400000 */
[----:B------:R-:W-:Y:S02]  /*1dbb0*/  @!P6 FMUL R10, R10, 0.5 ;  /* 0x3f0000000a0ae820 */ /* 0x000fe40000400000 */
[----:B------:R-:W-:Y:S02]  /*1dbc0*/  @!P3 FMUL R5, R5, 0.5 ;  /* 0x3f0000000505b820 */ /* 0x000fe40000400000 */
[----:B------:R-:W-:Y:S01]  /*1dbd0*/  @!P4 FMUL R3, R3, 0.5 ;  /* 0x3f0000000303c820 */ /* 0x000fe20000400000 */
[----:B------:R1:W2:Y:S08]  /*1dbe0*/  MUFU.EX2 R170, R11 ;  /* 0x0000000b00aa7308 */ /* 0x0002b00000000800 */
[----:B------:R3:W4:Y:S08]  /*1dbf0*/  MUFU.EX2 R169, R10 ;  /* 0x0000000a00a97308 */ /* 0x0007300000000800 */
[----:B------:R2:W4:Y:S08]  /*1dc00*/  MUFU.EX2 R168, R5 ;  /* 0x0000000500a87308 */ /* 0x0005300000000800 */
[----:B------:R4:W4:Y:S01]  /*1dc10*/  MUFU.EX2 R167, R3 ;  /* 0x0000000300a77308 */ /* 0x0009220000000800 */
[-CC-:B-1----:R-:W-:Y:S01]  /*1dc20*/  FFMA R11, R164, R195.reuse, -R16.reuse ;  /* 0x000000c3a40b7223 */ /* 0x182fe20000000810 */
[-C--:B---3--:R-:W-:Y:S01]  /*1dc30*/  FFMA R10, R165, R195.reuse, -R16 ;  /* 0x000000c3a50a7223 */ /* 0x088fe20000000810 */
[--C-:B--2---:R-:W-:Y:S01]  /*1dc40*/  FFMA R5, R166, R195, -R20.reuse ;  /* 0x000000c3a6057223 */ /* 0x104fe20000000814 */
[----:B------:R-:W-:Y:S01]  /*1dc50*/  @!P5 FMUL R170, R170, R170 ;  /* 0x000000aaaaaad220 */ /* 0x000fe20000400000 */
[----:B----4-:R-:W-:Y:S01]  /*1dc60*/  @!P6 FMUL R169, R169, R169 ;  /* 0x000000a9a9a9e220 */ /* 0x010fe20000400000 */
[----:B------:R-:W-:Y:S01]  /*1dc70*/  FFMA R3, R18, R195, -R20 ;  /* 0x000000c312037223 */ /* 0x000fe20000000814 */
[----:B------:R-:W-:Y:S01]  /*1dc80*/  @!P3 FMUL R168, R168, R168 ;  /* 0x000000a8a8a8b220 */ /* 0x000fe20000400000 */
[----:B------:R-:W-:-:S02]  /*1dc90*/  FSETP.GEU.AND P5, PT, R11, -126, PT ;  /* 0xc2fc00000b00780b */ /* 0x000fc40003fae000 */
[----:B------:R-:W-:Y:S02]  /*1dca0*/  FSETP.GEU.AND P6, PT, R10, -126, PT ;  /* 0xc2fc00000a00780b */ /* 0x000fe40003fce000 */
[----:B------:R-:W-:Y:S01]  /*1dcb0*/  FSETP.GEU.AND P3, PT, R5, -126, PT ;  /* 0xc2fc00000500780b */ /* 0x000fe20003f6e000 */
[----:B------:R-:W-:Y:S01]  /*1dcc0*/  @!P4 FMUL R167, R167, R167 ;  /* 0x000000a7a7a7c220 */ /* 0x000fe20000400000 */
[----:B------:R-:W-:-:S07]  /*1dcd0*/  FSETP.GEU.AND P4, PT, R3, -126, PT ;  /* 0xc2fc00000300780b */ /* 0x000fce0003f8e000 */
[----:B------:R-:W-:Y:S02]  /*1dce0*/  @!P5 FMUL R11, R11, 0.5 ;  /* 0x3f0000000b0bd820 */ /* 0x000fe40000400000 */
[----:B------:R-:W-:Y:S02]  /*1dcf0*/  @!P6 FMUL R10, R10, 0.5 ;  /* 0x3f0000000a0ae820 */ /* 0x000fe40000400000 */
[----:B------:R-:W-:Y:S02]  /*1dd00*/  @!P3 FMUL R5, R5, 0.5 ;  /* 0x3f0000000505b820 */ /* 0x000fe40000400000 */
[----:B------:R-:W-:Y:S01]  /*1dd10*/  @!P4 FMUL R3, R3, 0.5 ;  /* 0x3f0000000303c820 */ /* 0x000fe20000400000 */
[----:B------:R-:W1:Y:S08]  /*1dd20*/  MUFU.EX2 R166, R11 ;  /* 0x0000000b00a67308 */ /* 0x000e700000000800 */
[----:B------:R2:W3:Y:S08]  /*1dd30*/  MUFU.EX2 R165, R10 ;  /* 0x0000000a00a57308 */ /* 0x0004f00000000800 */
[----:B------:R-:W4:Y:S08]  /*1dd40*/  MUFU.EX2 R164, R5 ;  /* 0x0000000500a47308 */ /* 0x000f300000000800 */
[----:B------:R-:W4:Y:S01]  /*1dd50*/  MUFU.EX2 R163, R3 ;  /* 0x0000000300a37308 */ /* 0x000f220000000800 */
[----:B--2---:R-:W-:-:S02]  /*1dd60*/  IADD3 R10, R4, 0x80, RZ ;  /* 0x00000080040a7810 */ /* 0x004fc40007ffe0ff */
[----:B------:R-:W-:Y:S01]  /*1dd70*/  MOV R11, 0x40000040 ;  /* 0x40000040000b7802 */ /* 0x000fe20000000f00 */
[----:B-1----:R-:W-:Y:S01]  /*1dd80*/  @!P5 FMUL R166, R166, R166 ;  /* 0x000000a6a6a6d220 */ /* 0x002fe20000400000 */
[----:B---3--:R-:W-:Y:S01]  /*1dd90*/  @!P6 FMUL R165, R165, R165 ;  /* 0x000000a5a5a5e220 */ /* 0x008fe20000400000 */
[----:B------:R-:W-:Y:S01]  /*1dda0*/  R2UR UR6, R10 ;  /* 0x000000000a0672ca */ /* 0x000fe200000e0000 */
[----:B----4-:R-:W-:Y:S01]  /*1ddb0*/  @!P3 FMUL R164, R164, R164 ;  /* 0x000000a4a4a4b220 */ /* 0x010fe20000400000 */
[----:B------:R-:W-:Y:S02]  /*1ddc0*/  R2UR UR7, R11 ;  /* 0x000000000b0772ca */ /* 0x000fe400000e0000 */
[----:B------:R-:W-:Y:S01]  /*1ddd0*/  F2FP.F16.F32.PACK_AB R152, R169, R170 ;  /* 0x000000aaa998723e */ /* 0x000fe200000000ff */
[----:B------:R-:W-:Y:S01]  /*1dde0*/  @!P4 FMUL R163, R163, R163 ;  /* 0x000000a3a3a3c220 */ /* 0x000fe20000400000 */
[----:B------:R-:W-:Y:S02]  /*1ddf0*/  F2FP.F16.F32.PACK_AB R153, R167, R168 ;  /* 0x000000a8a799723e */ /* 0x000fe400000000ff */
[----:B------:R-:W-:-:S02]  /*1de00*/  F2FP.F16.F32.PACK_AB R154, R165, R166 ;  /* 0x000000a6a59a723e */ /* 0x000fc400000000ff */
        /* <DEDUP_REMOVED lines=275> */
[-CC-:B------:R-:W-:Y:S01]  /*1ef40*/  FFMA R11, R187, R195.reuse, -R16.reuse ;  /* 0x000000c3bb0b7223 */ /* 0x180fe20000000810 */
[-C--:B------:R-:W-:Y:S01]  /*1ef50*/  FFMA R10, R21, R195.reuse, -R16 ;  /* 0x000000c3150a7223 */ /* 0x080fe20000000810 */
[-CC-:B------:R-:W-:Y:S01]  /*1ef60*/  FFMA R5, R185, R195.reuse, -R20.reuse ;  /* 0x000000c3b9057223 */ /* 0x180fe20000000814 */
        /* <DEDUP_REMOVED lines=9> */
[----:B------:R1:W3:Y:S08]  /*1f000*/  MUFU.EX2 R162, R11 ;  /* 0x0000000b00a27308 */ /* 0x0002f00000000800 */
[----:B------:R4:W3:Y:S08]  /*1f010*/  MUFU.EX2 R161, R10 ;  /* 0x0000000a00a17308 */ /* 0x0008f00000000800 */
[----:B------:R3:W3:Y:S08]  /*1f020*/  MUFU.EX2 R160, R5 ;  /* 0x0000000500a07308 */ /* 0x0006f00000000800 */
[----:B------:R3:W3:Y:S01]  /*1f030*/  MUFU.EX2 R159, R3 ;  /* 0x00000003009f7308 */ /* 0x0006e20000000800 */
[-CC-:B-1----:R-:W-:Y:S01]  /*1f040*/  FFMA R11, R188, R195.reuse, -R16.reuse ;  /* 0x000000c3bc0b7223 */ /* 0x182fe20000000810 */
[-C--:B----4-:R-:W-:Y:S01]  /*1f050*/  FFMA R10, R23, R195.reuse, -R16 ;  /* 0x000000c3170a7223 */ /* 0x090fe20000000810 */
[--C-:B---3--:R-:W-:Y:S01]  /*1f060*/  FFMA R5, R189, R195, -R20.reuse ;  /* 0x000000c3bd057223 */ /* 0x108fe20000000814 */
[----:B------:R-:W-:Y:S01]  /*1f070*/  @!P5 FMUL R162, R162, R162 ;  /* 0x000000a2a2a2d220 */ /* 0x000fe20000400000 */
[----:B------:R-:W-:Y:S01]  /*1f080*/  @!P6 FMUL R161, R161, R161 ;  /* 0x000000a1a1a1e220 */ /* 0x000fe20000400000 */
        /* <DEDUP_REMOVED lines=11> */
[----:B------:R1:W3:Y:S08]  /*1f140*/  MUFU.EX2 R158, R11 ;  /* 0x0000000b009e7308 */ /* 0x0002f00000000800 */
[----:B------:R4:W3:Y:S08]  /*1f150*/  MUFU.EX2 R157, R10 ;  /* 0x0000000a009d7308 */ /* 0x0008f00000000800 */
[----:B------:R-:W3:Y:S08]  /*1f160*/  MUFU.EX2 R156, R5 ;  /* 0x00000005009c7308 */ /* 0x000ef00000000800 */
[----:B------:R-:W3:Y:S01]  /*1f170*/  MUFU.EX2 R23, R3 ;  /* 0x0000000300177308 */ /* 0x000ee20000000800 */
[----:B-1----:R-:W-:Y:S01]  /*1f180*/  IMAD.MOV.U32 R11, RZ, RZ, 0x40000040 ;  /* 0x40000040ff0b7424 */ /* 0x002fe200078e00ff */
[----:B----4-:R-:W-:Y:S01]  /*1f190*/  IADD3 R10, R4, 0x100, RZ ;  /* 0x00000100040a7810 */ /* 0x010fe20007ffe0ff */
[----:B---3--:R-:W-:Y:S01]  /*1f1a0*/  @!P5 FMUL R158, R158, R158 ;  /* 0x0000009e9e9ed220 */ /* 0x008fe20000400000 */
[----:B------:R-:W-:-:S02]  /*1f1b0*/  @!P6 FMUL R157, R157, R157 ;  /* 0x0000009d9d9de220 */ /* 0x000fc40000400000 */
[----:B------:R-:W-:Y:S01]  /*1f1c0*/  R2UR UR6, R10 ;  /* 0x000000000a0672ca */ /* 0x000fe200000e0000 */
[----:B------:R-:W-:Y:S01]  /*1f1d0*/  @!P3 FMUL R156, R156, R156 ;  /* 0x0000009c9c9cb220 */ /* 0x000fe20000400000 */
[----:B------:R-:W-:Y:S02]  /*1f1e0*/  R2UR UR7, R11 ;  /* 0x000000000b0772ca */ /* 0x000fe400000e0000 */
[----:B------:R-:W-:Y:S01]  /*1f1f0*/  F2FP.F16.F32.PACK_AB R152, R161, R162 ;  /* 0x000000a2a198723e */ /* 0x000fe200000000ff */
[----:B------:R-:W-:Y:S01]  /*1f200*/  @!P4 FMUL R23, R23, R23 ;  /* 0x000000171717c220 */ /* 0x000fe20000400000 */
[----:B------:R-:W-:Y:S02]  /*1f210*/  F2FP.F16.F32.PACK_AB R153, R159, R160 ;  /* 0x000000a09f99723e */ /* 0x000fe400000000ff */
[----:B------:R-:W-:Y:S02]  /*1f220*/  F2FP.F16.F32.PACK_AB R154, R157, R158 ;  /* 0x0000009e9d9a723e */ /* 0x000fe400000000ff */
[----:B------:R-:W-:-:S04]  /*1f230*/  F2FP.F16.F32.PACK_AB R155, R23, R156 ;  /* 0x0000009c179b723e */ /* 0x000fc800000000ff */
[----:B--2---:R-:W-:-:S06]  /*1f240*/  WARPGROUP.ARRIVE ;  /* 0x00000000000079c5 */ /* 0x004fcc0000000000 */
        /* <DEDUP_REMOVED lines=8> */
[----:B------:R-:W-:Y:S01]  /*1f2d0*/  STL.64 [R1+0x30], R36 ;  /* 0x0000302401007387 */ /* 0x000fe20000100a00 */
[----:B------:R-:W-:-:S03]  /*1f2e0*/  IMAD.MOV.U32 R17, RZ, RZ, R150 ;  /* 0x000000ffff117224 */ /* 0x000fc600078e0096 */
[----:B------:R-:W-:Y:S01]  /*1f2f0*/  STL.64 [R1+0x38], R38 ;  /* 0x0000382601007387 */ /* 0x000fe20000100a00 */
[----:B------:R-:W-:-:S03]  /*1f300*/  MOV R3, R151 ;  /* 0x0000009700037202 */ /* 0x000fc60000000f00 */
[----:B------:R-:W-:Y:S01]  /*1f310*/  STL.64 [R1+0x40], R40 ;  /* 0x0000402801007387 */ /* 0x000fe20000100a00 */
[----:B------:R-:W-:-:S03]  /*1f320*/  MOV R19, R148 ;  /* 0x0000009400137202 */ /* 0x000fc60000000f00 */
[----:B------:R-:W-:Y:S01]  /*1f330*/  STL.64 [R1+0x48], R42 ;  /* 0x0000482a01007387 */ /* 0x000fe20000100a00 */
[----:B------:R-:W-:Y:S01]  /*1f340*/  MOV R18, R149 ;  /* 0x0000009500127202 */ /* 0x000fe20000000f00 */
[----:B------:R-:W-:Y:S02]  /*1f350*/  IMAD.MOV.U32 R21, RZ, RZ, R147 ;  /* 0x000000ffff157224 */ /* 0x000fe400078e0093 */
[----:B------:R1:W-:Y:S01]  /*1f360*/  STL.64 [R1+0x50], R44 ;  /* 0x0000502c01007387 */ /* 0x0003e20000100a00 */
        /* <DEDUP_REMOVED lines=149> */
[----:B------:R-:W-:Y:S02]  /*1fcc0*/  MOV R164, R46 ;  /* 0x0000002e00a47202 */ /* 0x000fe40000000f00 */
[----:B------:R-:W-:Y:S01]  /*1fcd0*/  MOV R163, R47 ;  /* 0x0000002f00a37202 */ /* 0x000fe20000000f00 */
        /* <DEDUP_REMOVED lines=14> */
[----:B------:R-:W-:Y:S01]  /*1fdc0*/  IMAD.MOV.U32 R11, RZ, RZ, 0x40000040 ;  /* 0x40000040ff0b7424 */ /* 0x000fe200078e00ff */
[----:B------:R-:W-:-:S04]  /*1fdd0*/  IADD3 R10, R4, 0x900, RZ ;  /* 0x00000900040a7810 */ /* 0x000fc80007ffe0ff */
        /* <DEDUP_REMOVED lines=104> */
[----:B------:R-:W3:Y:S01]  /*20460*/  LDL.LU R168, [R1+0x590] ;  /* 0x0005900001a87983 */ /* 0x000ee20000300800 */
[----:B------:R-:W-:-:S03]  /*20470*/  MOV R55, R172 ;  /* 0x000000ac00377202 */ /* 0x000fc60000000f00 */
[----:B------:R-:W4:Y:S01]  /*20480*/  LDL.LU R167, [R1+0x58c] ;  /* 0x00058c0001a77983 */ /* 0x000f220000300800 */
[----:B------:R-:W-:-:S03]  /*20490*/  MOV R56, R171 ;  /* 0x000000ab00387202 */ /* 0x000fc60000000f00 */
[----:B------:R-:W3:Y:S01]  /*204a0*/  LDL.LU R170, [R1+0x588] ;  /* 0x0005880001aa7983 */ /* 0x000ee20000300800 */
[----:B------:R-:W-:-:S03]  /*204b0*/  IMAD.MOV.U32 R57, RZ, RZ, R174 ;  /* 0x000000ffff397224 */ /* 0x000fc600078e00ae */
[----:B------:R-:W4:Y:S01]  /*204c0*/  LDL.LU R169, [R1+0x584] ;  /* 0x0005840001a97983 */ /* 0x000f220000300800 */
[----:B------:R-:W-:-:S03]  /*204d0*/  MOV R58, R173 ;  /* 0x000000ad003a7202 */ /* 0x000fc60000000f00 */
[----:B------:R1:W5:Y:S01]  /*204e0*/  LDL.LU R179, [R1+0x580] ;  /* 0x0005800001b37983 */ /* 0x0003620000300800 */
        /* <DEDUP_REMOVED lines=17> */
[----:B------:R-:W2:Y:S01]  /*20600*/  LDL.LU R192, [R1+0x55c] ;  /* 0x00055c0001c07983 */ /* 0x000ea20000300800 */
[----:B------:R-:W-:-:S03]  /*20610*/  MOV R68, R191 ;  /* 0x000000bf00447202 */ /* 0x000fc60000000f00 */
[----:B------:R-:W3:Y:S04]  /*20620*/  LDL.LU R190, [R1+0x558] ;  /* 0x0005580001be7983 */ /* 0x000ee80000300800 */
[----:B------:R-:W4:Y:S04]  /*20630*/  LDL.LU R180, [R1+0x554] ;  /* 0x0005540001b47983 */ /* 0x000f280000300800 */
[----:B------:R-:W4:Y:S04]  /*20640*/  LDL.LU R181, [R1+0x550] ;  /* 0x0005500001b57983 */ /* 0x000f280000300800 */
[----:B------:R-:W4:Y:S04]  /*20650*/  LDL.LU R193, [R1+0x54c] ;  /* 0x00054c0001c17983 */ /* 0x000f280000300800 */
[----:B------:R-:W4:Y:S01]  /*20660*/  LDL.LU R191, [R1+0x548] ;  /* 0x0005480001bf7983 */ /* 0x000f220000300800 */
[----:B------:R-:W-:Y:S01]  /*20670*/  IMAD.MOV.U32 R69, RZ, RZ, R182 ;  /* 0x000000ffff457224 */ /* 0x000fe200078e00b6 */
[----:B------:R-:W-:-:S02]  /*20680*/  MOV R70, R183 ;  /* 0x000000b700467202 */ /* 0x000fc40000000f00 */
[----:B------:R-:W4:Y:S04]  /*20690*/  LDL.LU R182, [R1+0x544] ;  /* 0x0005440001b67983 */ /* 0x000f280000300800 */
[----:B------:R-:W4:Y:S01]  /*206a0*/  LDL.LU R183, [R1+0x540] ;  /* 0x0005400001b77983 */ /* 0x000f220000300800 */
[----:B------:R-:W-:Y:S02]  /*206b0*/  IMAD.MOV.U32 R141, RZ, RZ, R195 ;  /* 0x000000ffff8d7224 */ /* 0x000fe400078e00c3 */
[----:B------:R-:W2:Y:S01]  /*206c0*/  LDC R195, c[0x0][0x604] ;  /* 0x00018100ffc37b82 */ /* 0x000ea20000000800 */
[----:B------:R-:W-:Y:S02]  /*206d0*/  MOV R148, R19 ;  /* 0x0000001300947202 */ /* 0x000fe40000000f00 */
[----:B------:R-:W-:Y:S01]  /*206e0*/  MOV R149, R18 ;  /* 0x0000001200957202 */ /* 0x000fe20000000f00 */
[----:B------:R-:W-:Y:S01]  /*206f0*/  IMAD.MOV.U32 R147, RZ, RZ, R21 ;  /* 0x000000ffff937224 */ /* 0x000fe200078e0015 */
[----:B------:R-:W-:-:S02]  /*20700*/  MOV R146, R22 ;  /* 0x0000001600927202 */ /* 0x000fc40000000f00 */
        /* <DEDUP_REMOVED lines=129> */
[----:B--2---:R-:W-:-:S03]  /*20f20*/  FFMA R19, R192, R195, -R16 ;  /* 0x000000c3c0137223 */ /* 0x004fc60000000810 */
[----:B------:R1:W5:Y:S01]  /*20f30*/  LDL.LU R204, [R1+0x468] ;  /* 0x0004680001cc7983 */ /* 0x0003620000300800 */
[-C--:B---3--:R-:W-:Y:S01]  /*20f40*/  FFMA R18, R190, R195.reuse, -R16 ;  /* 0x000000c3be127223 */ /* 0x088fe20000000810 */
[----:B------:R-:W-:Y:S02]  /*20f50*/  FSETP.GEU.AND P5, PT, R19, -126, PT ;  /* 0xc2fc00001300780b */ /* 0x000fe40003fae000 */
[----:B------:R1:W5:Y:S02]  /*20f60*/  LDL.LU R203, [R1+0x464] ;  /* 0x0004640001cb7983 */ /* 0x0003640000300800 */
[----:B------:R-:W-:Y:S01]  /*20f70*/  FSETP.GEU.AND P6, PT, R18, -126, PT ;  /* 0xc2fc00001200780b */ /* 0x000fe20003fce000 */
[-CC-:B----4-:R-:W-:Y:S01]  /*20f80*/  FFMA R11, R193, R195.reuse, -R20.reuse ;  /* 0x000000c3c10b7223 */ /* 0x190fe20000000814 */
[----:B------:R-:W-:-:S04]  /*20f90*/  FFMA R10, R191, R195, -R20 ;  /* 0x000000c3bf0a7223 */ /* 0x000fc80000000814 */
[----:B------:R-:W-:-:S03]  /*20fa0*/  FSETP.GEU.AND P3, PT, R11, -126, PT ;  /* 0xc2fc00000b00780b */ /* 0x000fc60003f6e000 */
[----:B------:R-:W-:Y:S01]  /*20fb0*/  @!P5 FMUL R19, R19, 0.5 ;  /* 0x3f0000001313d820 */ /* 0x000fe20000400000 */
[-CC-:B------:R-:W-:Y:S01]  /*20fc0*/  FFMA R5, R182, R195.reuse, -R20.reuse ;  /* 0x000000c3b6057223 */ /* 0x180fe20000000814 */
[----:B------:R-:W-:Y:S02]  /*20fd0*/  FSETP.GEU.AND P4, PT, R10, -126, PT ;  /* 0xc2fc00000a00780b */ /* 0x000fe40003f8e000 */
[----:B------:R-:W-:Y:S01]  /*20fe0*/  @!P6 FMUL R18, R18, 0.5 ;  /* 0x3f0000001212e820 */ /* 0x000fe20000400000 */
[----:B------:R-:W2:Y:S01]  /*20ff0*/  MUFU.EX2 R22, R19 ;  /* 0x0000001300167308 */ /* 0x000ea20000000800 */
[-C--:B------:R-:W-:Y:S01]  /*21000*/  FFMA R3, R183, R195.reuse, -R20 ;  /* 0x000000c3b7037223 */ /* 0x080fe20000000814 */
[----:B------:R-:W-:Y:S01]  /*21010*/  FFMA R17, R180, R195, -R16 ;  /* 0x000000c3b4117223 */ /* 0x000fe20000000810 */
[----:B------:R1:W5:Y:S02]  /*21020*/  LDL.LU R202, [R1+0x460] ;  /* 0x0004600001ca7983 */ /* 0x0003640000300800 */
[----:B------:R-:W-:-:S05]  /*21030*/  @!P3 FMUL R11, R11, 0.5 ;  /* 0x3f0000000b0bb820 */ /* 0x000fca0000400000 */
[----:B------:R-:W-:Y:S01]  /*21040*/  @!P4 FMUL R10, R10, 0.5 ;  /* 0x3f0000000a0ac820 */ /* 0x000fe20000400000 */
[----:B------:R-:W3:Y:S01]  /*21050*/  MUFU.EX2 R21, R18 ;  /* 0x0000001200157308 */ /* 0x000ee20000000800 */
[----:B------:R-:W-:Y:S01]  /*21060*/  FFMA R16, R181, R195, -R16 ;  /* 0x000000c3b5107223 */ /* 0x000fe20000000810 */
[----:B------:R1:W5:Y:S01]  /*21070*/  LDL.LU R201, [R1+0x45c] ;  /* 0x00045c0001c97983 */ /* 0x0003620000300800 */
[----:B--2---:R-:W-:-:S05]  /*21080*/  @!P5 FMUL R22, R22, R22 ;  /* 0x000000161616d220 */ /* 0x004fca0000400000 */
[----:B------:R-:W2:Y:S08]  /*21090*/  MUFU.EX2 R19, R10 ;  /* 0x0000000a00137308 */ /* 0x000eb00000000800 */
[----:B------:R4:W1:Y:S01]  /*210a0*/  MUFU.EX2 R20, R11 ;  /* 0x0000000b00147308 */ /* 0x0008620000000800 */
[----:B------:R-:W-:Y:S01]  /*210b0*/  FSETP.GEU.AND P5, PT, R17, -126, PT ;  /* 0xc2fc00001100780b */ /* 0x000fe20003fae000 */
[----:B---3--:R-:W-:Y:S01]  /*210c0*/  @!P6 FMUL R21, R21, R21 ;  /* 0x000000151515e220 */ /* 0x008fe20000400000 */
[----:B------:R-:W-:Y:S01]  /*210d0*/  FSETP.GEU.AND P6, PT, R16, -126, PT ;  /* 0xc2fc00001000780b */ /* 0x000fe20003fce000 */
[----:B------:R3:W5:Y:S01]  /*210e0*/  LDL.LU R200, [R1+0x458] ;  /* 0x0004580001c87983 */ /* 0x0007620000300800 */
[----:B--2---:R-:W-:Y:S01]  /*210f0*/  @!P4 FMUL R19, R19, R19 ;  /* 0x000000131313c220 */ /* 0x004fe20000400000 */
[----:B------:R-:W-:Y:S01]  /*21100*/  FSETP.GEU.AND P4, PT, R3, -126, PT ;  /* 0xc2fc00000300780b */ /* 0x000fe20003f8e000 */
[----:B----4-:R-:W-:-:S02]  /*21110*/  IMAD.MOV.U32 R11, RZ, RZ, 0x40000040 ;  /* 0x40000040ff0b7424 */ /* 0x010fc400078e00ff */
[----:B-1----:R-:W-:Y:S01]  /*21120*/  @!P3 FMUL R20, R20, R20 ;  /* 0x000000141414b220 */ /* 0x002fe20000400000 */
[----:B------:R-:W-:-:S04]  /*21130*/  FSETP.GEU.AND P3, PT, R5, -126, PT ;  /* 0xc2fc00000500780b */ /* 0x000fc80003f6e000 */
[----:B------:R-:W-:Y:S02]  /*21140*/  @!P5 FMUL R17, R17, 0.5 ;  /* 0x3f0000001111d820 */ /* 0x000fe40000400000 */
[----:B------:R-:W-:Y:S01]  /*21150*/  @!P6 FMUL R16, R16, 0.5 ;  /* 0x3f0000001010e820 */ /* 0x000fe20000400000 */
[----:B------:R-:W-:Y:S01]  /*21160*/  IADD3 R10, R4, 0x180, RZ ;  /* 0x00000180040a7810 */ /* 0x000fe20007ffe0ff */
[----:B------:R3:W5:Y:S01]  /*21170*/  LDL.LU R197, [R1+0x454] ;  /* 0x0004540001c57983 */ /* 0x0007620000300800 */
[----:B------:R-:W-:Y:S01]  /*21180*/  @!P4 FMUL R3, R3, 0.5 ;  /* 0x3f0000000303c820 */ /* 0x000fe20000400000 */
[----:B------:R-:W1:Y:S03]  /*21190*/  MUFU.EX2 R18, R17 ;  /* 0x0000001100127308 */ /* 0x000e660000000800 */
[----:B------:R-:W-:-:S05]  /*211a0*/  @!P3 FMUL R5, R5, 0.5 ;  /* 0x3f0000000505b820 */ /* 0x000fca0000400000 */
[----:B------:R-:W2:Y:S01]  /*211b0*/  MUFU.EX2 R17, R16 ;  /* 0x0000001000117308 */ /* 0x000ea20000000800 */
[----:B------:R-:W-:Y:S01]  /*211c0*/  R2UR UR6, R10 ;  /* 0x000000000a0672ca */ /* 0x000fe200000e0000 */
[----:B------:R3:W5:Y:S01]  /*211d0*/  LDL.LU R196, [R1+0x450] ;  /* 0x0004500001c47983 */ /* 0x0007620000300800 */
[----:B------:R-:W-:Y:S02]  /*211e0*/  R2UR UR7, R11 ;  /* 0x000000000b0772ca */ /* 0x000fe400000e0000 */
[----:B------:R-:W-:Y:S01]  /*211f0*/  F2FP.F16.F32.PACK_AB R152, R21, R22 ;  /* 0x000000161598723e */ /* 0x000fe200000000ff */
[----:B------:R3:W5:Y:S02]  /*21200*/  LDL.LU R186, [R1+0x44c] ;  /* 0x00044c0001ba7983 */ /* 0x0007640000300800 */
[----:B------:R-:W4:Y:S08]  /*21210*/  MUFU.EX2 R16, R5 ;  /* 0x0000000500107308 */ /* 0x000f300000000800 */
[----:B------:R-:W3:Y:S01]  /*21220*/  MUFU.EX2 R3, R3 ;  /* 0x0000000300037308 */ /* 0x000ee20000000800 */
[----:B-1----:R-:W-:Y:S01]  /*21230*/  @!P5 FMUL R18, R18, R18 ;  /* 0x000000121212d220 */ /* 0x002fe20000400000 */
[----:B--2---:R-:W-:Y:S01]  /*21240*/  @!P6 FMUL R17, R17, R17 ;  /* 0x000000111111e220 */ /* 0x004fe20000400000 */
[----:B------:R-:W-:Y:S01]  /*21250*/  F2FP.F16.F32.PACK_AB R153, R19, R20 ;  /* 0x000000141399723e */ /* 0x000fe200000000ff */
[----:B------:R1:W5:Y:S01]  /*21260*/  LDL.LU R184, [R1+0x448] ;  /* 0x0004480001b87983 */ /* 0x0003620000300800 */
[----:B----4-:R-:W-:-:S02]  /*21270*/  @!P3 FMUL R16, R16, R16 ;  /* 0x000000101010b220 */ /* 0x010fc40000400000 */
[----:B------:R-:W-:Y:S01]  /*21280*/  F2FP.F16.F32.PACK_AB R154, R17, R18 ;  /* 0x00000012119a723e */ /* 0x000fe200000000ff */
[----:B------:R1:W5:Y:S04]  /*21290*/  LDL.LU R15, [R1+0x444] ;  /* 0x00044400010f7983 */ /* 0x0003680000300800 */
[----:B------:R1:W5:Y:S01]  /*212a0*/  LDL.LU R14, [R1+0x440] ;  /* 0x00044000010e7983 */ /* 0x0003620000300800 */
[----:B---3--:R-:W-:-:S03]  /*212b0*/  @!P4 FMUL R3, R3, R3 ;  /* 0x000000030303c220 */ /* 0x008fc60000400000 */
[----:B------:R1:W5:Y:S02]  /*212c0*/  LDL.LU R13, [R1+0x43c] ;  /* 0x00043c00010d7983 */ /* 0x0003640000300800 */
[----:B------:R-:W-:Y:S02]  /*212d0*/  F2FP.F16.F32.PACK_AB R155, R3, R16 ;  /* 0x00000010039b723e */ /* 0x000fe400000000ff */
[----:B------:R1:W5:Y:S02]  /*212e0*/  LDL.LU R12, [R1+0x438] ;  /* 0x00043800010c7983 */ /* 0x0003640000300800 */
[----:B------:R-:W-:Y:S02]  /*212f0*/  WARPGROUP.ARRIVE ;  /* 0x00000000000079c5 */ /* 0x000fe40000000000 */
[----:B------:R1:W5:Y:S04]  /*21300*/  LDL.LU R9, [R1+0x434] ;  /* 0x0004340001097983 */ /* 0x0003680000300800 */
[----:B------:R1:W5:Y:S01]  /*21310*/  LDL.LU R8, [R1+0x430] ;  /* 0x0004300001087983 */ /* 0x0003620000300800 */
[----:B------:R-:W-:Y:S03]  /*21320*/  HGMMA.64x256x16.F32 R24, R152, gdesc[UR4].tnspB, R24, gsb0 ;  /* 0x43e0000498187df0 */ /* 0x000fe60008000818 */
        /* <DEDUP_REMOVED lines=131> */
[----:B------:R-:W-:-:S02]  /*21b60*/  IADD3 R4, R4, 0x980, RZ ;  /* 0x0000098004047810 */ /* 0x000fc40007ffe0ff */
[----:B------:R-:W-:Y:S02]  /*21b70*/  MOV R5, 0x40000040 ;  /* 0x4000004000057802 */ /* 0x000fe40000000f00 */
[----:B------:R-:W-:Y:S02]  /*21b80*/  R2UR UR6, R4 ;  /* 0x00000000040672ca */ /* 0x000fe400000e0000 */
[----:B------:R-:W-:Y:S01]  /*21b90*/  R2UR UR7, R5 ;  /* 0x00000000050772ca */ /* 0x000fe200000e0000 */
        /* <DEDUP_REMOVED lines=22> */
[----:B------:R-:W-:Y:S01]  /*21d00*/  VIADD R10, R252, 0x50020 ;  /* 0x00050020fc0a7836 */ /* 0x000fe20000000000 */
[----:B------:R-:W-:Y:S01]  /*21d10*/  SEL R11, R194, RZ, P2 ;  /* 0x000000ffc20b7207 */ /* 0x000fe20001000000 */
[----:B------:R-:W-:Y:S01]  /*21d20*/  FADD R157, R158, R157 ;  /* 0x0000009d9e9d7221 */ /* 0x000fe20000000000 */
[----:B------:R-:W-:Y:S02]  /*21d30*/  FADD R23, R156, R23 ;  /* 0x000000179c177221 */ /* 0x000fe40000000000 */
[----:B------:R-:W-:Y:S01]  /*21d40*/  LEA R0, R11, R10, 0x3 ;  /* 0x0000000a0b007211 */ /* 0x000fe200078e18ff */
[----:B------:R-:W-:Y:S01]  /*21d50*/  FADD R22, R157, R22 ;  /* 0x000000169d167221 */ /* 0x000fe20000000000 */
[----:B------:R-:W-:Y:S02]  /*21d60*/  FADD R20, R23, R20 ;  /* 0x0000001417147221 */ /* 0x000fe40000000000 */
[----:B------:R-:W-:Y:S01]  /*21d70*/  PRMT R0, RZ, 0x654, R0 ;  /* 0x00000654ff007816 */ /* 0x000fe20000000000 */
[----:B------:R-:W-:Y:S01]  /*21d80*/  FADD R21, R22, R21 ;  /* 0x0000001516157221 */ /* 0x000fe20000000000 */
[----:B------:R-:W-:-:S03]  /*21d90*/  FADD R19, R20, R19 ;  /* 0x0000001314137221 */ /* 0x000fc60000000000 */
[----:B------:R-:W-:Y:S01]  /*21da0*/  FADD R18, R21, R18 ;  /* 0x0000001215127221 */ /* 0x000fe20000000000 */
[----:B------:R-:W-:-:S03]  /*21db0*/  FADD R16, R19, R16 ;  /* 0x0000001013107221 */ /* 0x000fc60000000000 */
[----:B------:R-:W-:Y:S01]  /*21dc0*/  FADD R198, R18, R17 ;  /* 0x0000001112c67221 */ /* 0x000fe20000000000 */
[----:B------:R-:W-:Y:S01]  /*21dd0*/  FADD R199, R16, R3 ;  /* 0x0000000310c77221 */ /* 0x000fe20000000000 */
        /* <DEDUP_REMOVED lines=9> */
[----:B-1----:R-:W-:Y:S02]  /*21e70*/  LEA R0, R7, R252, 0x3 ;  /* 0x000000fc07007211 */ /* 0x002fe400078e18ff */
[----:B------:R-:W-:-:S09]  /*21e80*/  SHF.L.U32 R2, R13, 0x1f, RZ ;  /* 0x0000001f0d027819 */ /* 0x000fd200000006ff */
.L_x_49:
[----:B-1----:R1:W2:Y:S02]  /*21e90*/  SYNCS.PHASECHK.TRANS64.TRYWAIT P1, [R0+URZ+0x50020], R2 ;  /* 0x05002002000075a7 */ /* 0x0022a4000802017f */
[----:B--2---:R-:W-:Y:S05]  /*21ea0*/  @!P1 NANOSLEEP.SYNCS 0x989680 ;  /* 0x009896800000995d */ /* 0x004fea0003900000 */
[----:B------:R-:W2:Y:S02]  /*21eb0*/  @!P1 SYNCS.PHASECHK.TRANS64 P1, [R0+URZ+0x50020], R2 ;  /* 0x05002002000095a7 */ /* 0x000ea4000802007f */
[----:B--2---:R-:W-:Y:S05]  /*21ec0*/  @!P1 BRA `(.L_x_49) ;  /* 0xfffffffc00f09947 */ /* 0x004fea000383ffff */
[----:B------:R-:W-:Y:S05]  /*21ed0*/  @P2 BRA `(.L_x_50) ;  /* 0x00000000001c2947 */ /* 0x000fea0003800000 */
[----:B------:R-:W2:Y:S01]  /*21ee0*/  S2R R3, SR_TID.X ;  /* 0x0000000000037919 */ /* 0x000ea20000002100 */
[----:B-1----:R-:W-:-:S04]  /*21ef0*/  IMAD.MOV.U32 R2, RZ, RZ, 0x10000 ;  /* 0x00010000ff027424 */ /* 0x002fc800078e00ff */
[----:B------:R3:W-:Y:S01]  /*21f00*/  SYNCS.ARRIVE.TRANS64 RZ, [R0+URZ+0x50000], R2 ;  /* 0x0500000200ff79a7 */ /* 0x0007e2000800003f */
[----:B--2---:R-:W-:-:S04]  /*21f10*/  LOP3.LUT R3, R3, 0x1f, RZ, 0xc0, !PT ;  /* 0x0000001f03037812 */ /* 0x004fc800078ec0ff */
[----:B------:R-:W-:-:S13]  /*21f20*/  ISETP.NE.AND P1, PT, R3, RZ, PT ;  /* 0x000000ff0300720c */ /* 0x000fda0003f25270 */
[----:B---3--:R-:W-:Y:S05]  /*21f30*/  @!P1 BRA `(.L_x_50) ;  /* 0x0000000000049947 */ /* 0x008fea0003800000 */
[----:B------:R-:W-:Y:S01]  /*21f40*/  BPT.TRAP 0x1 ;  /* 0x000000040000795c */ /* 0x000fe20000300000 */
.L_x_50:
[----:B-1----:R-:W1:Y:S01]  /*21f50*/  LDC.64 R2, c[0x0][0x198] ;  /* 0x00006600ff027b82 */ /* 0x002e620000000a00 */
[----:B------:R-:W-:Y:S01]  /*21f60*/  R2UR UR6, R184 ;  /* 0x00000000b80672ca */ /* 0x000fe200000e0000 */
[----:B------:R-:W-:Y:S01]  /*21f70*/  UMOV UR18, URZ ;  /* 0x0000003f00127c82 */ /* 0x000fe20008000000 */
[----:B------:R-:W-:Y:S01]  /*21f80*/  R2UR UR7, R0 ;  /* 0x00000000000772ca */ /* 0x000fe200000e0000 */
[----:B------:R-:W-:Y:S01]  /*21f90*/  UMOV UR20, UR36 ;  /* 0x0000002400147c82 */ /* 0x000fe20008000000 */
[C---:B------:R-:W-:Y:S01]  /*21fa0*/  LEA R0, R7.reuse, R252, 0x10 ;  /* 0x000000fc07007211 */ /* 0x040fe200078e80ff */
        /* <DEDUP_REMOVED lines=9> */
[----:B------:R-:W-:Y:S01]  /*22040*/  VIADD R7, R7, 0x1 ;  /* 0x0000000107077836 */ /* 0x000fe20000000000 */
[----:B------:R-:W-:Y:S01]  /*22050*/  UIADD3 UR17, UR7, 0x50000, URZ ;  /* 0x0005000007117890 */ /* 0x000fe2000fffe03f */
[----:B------:R-:W-:Y:S01]  /*22060*/  IADD3 R184, R184, 0x1, RZ ;  /* 0x00000001b8b87810 */ /* 0x000fe20007ffe0ff */
[----:B------:R-:W-:Y:S01]  /*22070*/  UMOV UR28, UR36 ;  /* 0x00000024001c7c82 */ /* 0x000fe20008000000 */
[----:B------:R-:W-:-:S02]  /*22080*/  UMOV UR29, UR37 ;  /* 0x00000025001d7c82 */ /* 0x000fc40008000000 */
        /* <DEDUP_REMOVED lines=34> */
.L_x_48:
[----:B------:R-:W-:Y:S05]  /*222b0*/  BSYNC B0 ;  /* 0x0000000000007941 */ /* 0x000fea0003800000 */
.L_x_47:
[----:B------:R-:W-:-:S07]  /*222c0*/  IADD3 R12, R12, -0x1, RZ ;  /* 0xffffffff0c0c7810 */ /* 0x000fce0007ffe0ff */
.L_x_46:
[----:B-----5:R-:W-:Y:S01]  /*222d0*/  ISETP.GT.AND P3, PT, R197, 0x1, PT ;  /* 0x00000001c500780c */ /* 0x020fe20003f64270 */
[----:B------:R-:W-:Y:S01]  /*222e0*/  VIADD R10, R179, 0x1 ;  /* 0x00000001b30a7836 */ /* 0x000fe20000000000 */
[----:B------:R-:W-:Y:S01]  /*222f0*/  IADD3 R11, R11, 0x1, RZ ;  /* 0x000000010b0b7810 */ /* 0x000fe20007ffe0ff */
[----:B------:R-:W-:Y:S01]  /*22300*/  VIADD R6, R6, 0x40 ;  /* 0x0000004006067836 */ /* 0x000fe20000000000 */
[----:B-1----:R-:W-:Y:S01]  /*22310*/  IADD3 R0, R197, -0x1, RZ ;  /* 0xffffffffc5007810 */ /* 0x002fe20007ffe0ff */
[----:B------:R-:W-:Y:S01]  /*22320*/  IMAD.MOV.U32 R194, RZ, RZ, R15 ;  /* 0x000000ffffc27224 */ /* 0x000fe200078e000f */
[----:B------:R-:W-:Y:S02]  /*22330*/  ISETP.NE.AND P1, PT, R10, 0x4, PT ;  /* 0x000000040a00780c */ /* 0x000fe40003f25270 */
[----:B------:R-:W-:Y:S02]  /*22340*/  ISETP.NE.AND P2, PT, R11, 0x4, PT ;  /* 0x000000040b00780c */ /* 0x000fe40003f45270 */
[----:B------:R-:W-:-:S02]  /*22350*/  SEL R17, RZ, 0x1, P1 ;  /* 0x00000001ff117807 */ /* 0x000fc40000800000 */
[----:B------:R-:W-:Y:S02]  /*22360*/  MOV R197, R0 ;  /* 0x0000000000c57202 */ /* 0x000fe40000000f00 */
[----:B------:R-:W-:Y:S02]  /*22370*/  LOP3.LUT R17, R196, R17, RZ, 0x3c, !PT ;  /* 0x00000011c4117212 */ /* 0x000fe400078e3cff */
[----:B------:R-:W-:Y:S02]  /*22380*/  SEL R10, R10, RZ, P1 ;  /* 0x000000ff0a0a7207 */ /* 0x000fe40000800000 */
[----:B------:R-:W-:Y:S02]  /*22390*/  SEL R11, R11, RZ, P2 ;  /* 0x000000ff0b0b7207 */ /* 0x000fe40001000000 */
[----:B------:R-:W-:Y:S01]  /*223a0*/  MOV R195, R14 ;  /* 0x0000000e00c37202 */ /* 0x000fe20000000f00 */
[----:B------:R-:W-:Y:S06]  /*223b0*/  @P3 BRA `(.L_x_51) ;  /* 0xffffff3c006c3947 */ /* 0x000fec000383ffff */
.L_x_37:
[----:B------:R-:W-:Y:S05]  /*223c0*/  WARPSYNC.ALL ;  /* 0x0000000000007948 */ /* 0x000fea0003800000 */
[----:B-1---5:R-:W1:Y:S01]  /*223d0*/  SHFL.BFLY PT, R0, R198, 0x1, 0x1f ;  /* 0x0c201f00c6007f89 */ /* 0x022e6200000e0000 */
[----:B------:R-:W-:Y:S01]  /*223e0*/  BSSY B0, `(.L_x_52) ;  /* 0x0000025000007945 */ /* 0x000fe20003800000 */
[----:B------:R-:W-:Y:S02]  /*223f0*/  MOV R10, 0x7f800000 ;  /* 0x7f800000000a7802 */ /* 0x000fe40000000f00 */
[----:B------:R-:W2:Y:S01]  /*22400*/  SHFL.BFLY PT, R2, R199, 0x1, 0x1f ;  /* 0x0c201f00c7027f89 */ /* 0x000ea200000e0000 */
[----:B------:R-:W-:-:S02]  /*22410*/  MOV R9, 0x3f800000 ;  /* 0x3f80000000097802 */ /* 0x000fc40000000f00 */
[----:B------:R-:W-:Y:S01]  /*22420*/  MOV R8, 0x7f800000 ;  /* 0x7f80000000087802 */ /* 0x000fe20000000f00 */
[----:B-1----:R-:W-:Y:S01]  /*22430*/  FADD R198, R0, R198 ;  /* 0x000000c600c67221 */ /* 0x002fe20000000000 */
[----:B--2---:R-:W-:-:S04]  /*22440*/  FADD R199, R2, R199 ;  /* 0x000000c702c77221 */ /* 0x004fc80000000000 */
[----:B------:R-:W1:Y:S04]  /*22450*/  SHFL.BFLY PT, R0, R198, 0x2, 0x1f ;  /* 0x0c401f00c6007f89 */ /* 0x000e6800000e0000 */
[----:B------:R-:W2:Y:S01]  /*22460*/  SHFL.BFLY PT, R11, R199, 0x2, 0x1f ;  /* 0x0c401f00c70b7f89 */ /* 0x000ea200000e0000 */
[C---:B-1----:R-:W-:Y:S01]  /*22470*/  FSETP.NE.AND P0, PT, R198.reuse, -R0, PT ;  /* 0x80000000c600720b */ /* 0x042fe20003f05000 */
[----:B------:R-:W-:Y:S01]  /*22480*/  FADD R198, R198, R0 ;  /* 0x00000000c6c67221 */ /* 0x000fe20000000000 */
[----:B------:R-:W-:Y:S02]  /*22490*/  IMAD.MOV.U32 R0, RZ, RZ, 0x3f800000 ;  /* 0x3f800000ff007424 */ /* 0x000fe400078e00ff */
[----:B--2---:R-:W-:-:S09]  /*224a0*/  FADD R4, R199, R11 ;  /* 0x0000000bc7047221 */ /* 0x004fd20000000000 */
[----:B------:R-:W-:Y:S05]  /*224b0*/  @!P0 BRA `(.L_x_53) ;  /* 0x00000000005c8947 */ /* 0x000fea0003800000 */
[----:B------:R-:W-:Y:S01]  /*224c0*/  MOV R0, R198 ;  /* 0x000000c600007202 */ /* 0x000fe20000000f00 */
[----:B------:R-:W-:Y:S04]  /*224d0*/  BSSY B1, `(.L_x_54) ;  /* 0x000000d000017945 */ /* 0x000fe80003800000 */
[----:B------:R-:W-:-:S05]  /*224e0*/  VIADD R2, R0, 0x1800000 ;  /* 0x0180000000027836 */ /* 0x000fca0000000000 */
[----:B------:R-:W-:-:S04]  /*224f0*/  LOP3.LUT R2, R2, 0x7f800000, RZ, 0xc0, !PT ;  /* 0x7f80000002027812 */ /* 0x000fc800078ec0ff */
[----:B------:R-:W-:-:S13]  /*22500*/  ISETP.GT.U32.AND P0, PT, R2, 0x1ffffff, PT ;  /* 0x01ffffff0200780c */ /* 0x000fda0003f04070 */
[----:B------:R-:W-:Y:S05]  /*22510*/  @P0 BRA `(.L_x_55) ;  /* 0x0000000000100947 */ /* 0x000fea0003800000 */
[----:B------:R-:W-:-:S07]  /*22520*/  MOV R7, 0x22540 ;  /* 0x0002254000077802 */ /* 0x000fce0000000f00 */
[----:B------:R-:W-:Y:S05]  /*22530*/  CALL.REL.NOINC `($__internal_0_$__cuda_sm20_rcp_rn_f32_slowpath) ;  /* 0x0000005c00407944 */ /* 0x000fea0003c00000 */
[----:B------:R-:W-:Y:S01]  /*22540*/  MOV R2, R5 ;  /* 0x0000000500027202 */ /* 0x000fe20000000f00 */
[----:B------:R-:W-:Y:S06]  /*22550*/  BRA `(.L_x_56) ;  /* 0x0000000000107947 */ /* 0x000fec0003800000 */
.L_x_55:
[----:B------:R-:W1:Y:S02]  /*22560*/  MUFU.RCP R2, R0 ;  /* 0x0000000000027308 */ /* 0x000e640000001000 */
[----:B-1----:R-:W-:-:S04]  /*22570*/  FFMA R3, R0, R2, -1 ;  /* 0xbf80000000037423 */ /* 0x002fc80000000002 */
[----:B------:R-:W-:-:S04]  /*22580*/  FADD.FTZ R3, -R3, -RZ ;  /* 0x800000ff03037221 */ /* 0x000fc80000010100 */
[----:B------:R-:W-:-:S07]  /*22590*/  FFMA R2, R2, R3, R2 ;  /* 0x0000000302027223 */ /* 0x000fce0000000002 */
.L_x_56:
[----:B------:R-:W-:Y:S05]  /*225a0*/  BSYNC B1 ;  /* 0x0000000000017941 */ /* 0x000fea0003800000 */
.L_x_54:
[----:B------:R-:W-:Y:S01]  /*225b0*/  FSETP.GEU.AND P0, PT, |R0|, 1.175494350822287508e-38, PT ;  /* 0x008000000000780b */ /* 0x000fe20003f0e200 */
[----:B------:R-:W1:-:S12]  /*225c0*/  LDC R8, c[0x0][0x600] ;  /* 0x00018000ff087b82 */ /* 0x000e580000000800 */
[----:B------:R-:W-:-:S06]  /*225d0*/  @!P0 FMUL R0, R0, 16777216 ;  /* 0x4b80000000008820 */ /* 0x000fcc0000400000 */
[----:B------:R-:W2:Y:S02]  /*225e0*/  MUFU.LG2 R0, R0 ;  /* 0x0000000000007308 */ /* 0x000ea40000000c00 */
[----:B--2---:R-:W-:-:S04]  /*225f0*/  @!P0 FADD R0, R0, -24 ;  /* 0xc1c0000000008421 */ /* 0x004fc80000000000 */
[----:B------:R-:W-:-:S04]  /*22600*/  FMUL R0, R0, 0.69314718246459960938 ;  /* 0x3f31721800007820 */ /* 0x000fc80000400000 */
[----:B-1----:R-:W-:Y:S01]  /*22610*/  FFMA R8, R14, R8, R0 ;  /* 0x000000080e087223 */ /* 0x002fe20000000000 */
[----:B------:R-:W-:-:S07]  /*22620*/  MOV R0, R2 ;  /* 0x0000000200007202 */ /* 0x000fce0000000f00 */
.L_x_53:
[----:B------:R-:W-:Y:S05]  /*22630*/  BSYNC B0 ;  /* 0x0000000000007941 */ /* 0x000fea0003800000 */
.L_x_52:
[----:B------:R-:W2:Y:S01]  /*22640*/  LDL.LU R166, [R1] ;  /* 0x0000000001a67983 */ /* 0x000ea20000300800 */
[----:B------:R-:W1:Y:S03]  /*22650*/  LDC R2, c[0x0][0x608] ;  /* 0x00018200ff027b82 */ /* 0x000e660000000800 */
[----:B------:R-:W3:Y:S04]  /*22660*/  LDL.LU R162, [R1+0x4] ;  /* 0x0000040001a27983 */ /* 0x000ee80000300800 */
[----:B------:R-:W4:Y:S04]  /*22670*/  LDL.LU R159, [R1+0x10] ;  /* 0x00001000019f7983 */ /* 0x000f280000300800 */
[----:B------:R-:W5:Y:S04]  /*22680*/  LDL.LU R155, [R1+0x14] ;  /* 0x00001400019b7983 */ /* 0x000f680000300800 */
        /* <DEDUP_REMOVED lines=59> */
[----:B------:R-:W5:Y:S01]  /*22a40*/  LDL.LU R3, [R1+0x1f4] ;  /* 0x0001f40001037983 */ /* 0x000f620000300800 */
[----:B-1----:R-:W-:Y:S01]  /*22a50*/  FMUL R0, R0, R2 ;  /* 0x0000000200007220 */ /* 0x002fe20000400000 */
[----:B------:R-:W-:Y:S01]  /*22a60*/  FSETP.NE.AND P0, PT, R199, -R11, PT ;  /* 0x8000000bc700720b */ /* 0x000fe20003f05000 */
[----:B------:R-:W-:Y:S02]  /*22a70*/  BSSY B0, `(.L_x_57) ;  /* 0x00000e2000007945 */ /* 0x000fe40003800000 */
[-C--:B--2---:R-:W-:Y:S01]  /*22a80*/  FMUL R166, R166, R0.reuse ;  /* 0x00000000a6a67220 */ /* 0x084fe20000400000 */
[-C--:B---3--:R-:W-:Y:S01]  /*22a90*/  FMUL R162, R162, R0.reuse ;  /* 0x00000000a2a27220 */ /* 0x088fe20000400000 */
[-C--:B----4-:R-:W-:Y:S01]  /*22aa0*/  FMUL R159, R159, R0.reuse ;  /* 0x000000009f9f7220 */ /* 0x090fe20000400000 */
[-C--:B-----5:R-:W-:Y:S01]  /*22ab0*/  FMUL R155, R155, R0.reuse ;  /* 0x000000009b9b7220 */ /* 0x0a0fe20000400000 */
        /* <DEDUP_REMOVED lines=49> */
[----:B------:R-:W-:-:S04]  /*22dd0*/  FMUL R250, R20, R0 ;  /* 0x0000000014fa7220 */ /* 0x000fc80000400000 */
[----:B------:R1:W-:Y:S01]  /*22de0*/  STL [R1+0x4], R2 ;  /* 0x0000040201007387 */ /* 0x0003e20000100800 */
[-C--:B------:R-:W-:Y:S01]  /*22df0*/  FMUL R11, R19, R0.reuse ;  /* 0x00000000130b7220 */ /* 0x080fe20000400000 */
[----:B------:R-:W-:-:S04]  /*22e00*/  FMUL R18, R18, R0 ;  /* 0x0000000012127220 */ /* 0x000fc80000400000 */
[----:B------:R2:W-:Y:S01]  /*22e10*/  STL [R1+0x14], R11 ;  /* 0x0000140b01007387 */ /* 0x0005e20000100800 */
[----:B-1----:R-:W-:-:S03]  /*22e20*/  FMUL R2, R17, R0 ;  /* 0x0000000011027220 */ /* 0x002fc60000400000 */
[----:B------:R-:W-:Y:S04]  /*22e30*/  STL [R1], R18 ;  /* 0x0000001201007387 */ /* 0x000fe80000100800 */
[----:B------:R1:W-:Y:S01]  /*22e40*/  STL [R1+0x24], R2 ;  /* 0x0000240201007387 */ /* 0x0003e20000100800 */
[-C--:B--2---:R-:W-:Y:S01]  /*22e50*/  FMUL R11, R16, R0.reuse ;  /* 0x00000000100b7220 */ /* 0x084fe20000400000 */
[----:B------:R-:W-:-:S04]  /*22e60*/  FMUL R14, R14, R0 ;  /* 0x000000000e0e7220 */ /* 0x000fc80000400000 */
[----:B------:R2:W-:Y:S01]  /*22e70*/  STL [R1+0x10], R11 ;  /* 0x0000100b01007387 */ /* 0x0005e20000100800 */
[----:B-1----:R-:W-:-:S03]  /*22e80*/  FMUL R2, R13, R0 ;  /* 0x000000000d027220 */ /* 0x002fc60000400000 */
[----:B------:R-:W-:Y:S01]  /*22e90*/  STL [R1+0x34], R14 ;  /* 0x0000340e01007387 */ /* 0x000fe20000100800 */
[----:B------:R-:W-:-:S03]  /*22ea0*/  FMUL R7, R7, R0 ;  /* 0x0000000007077220 */ /* 0x000fc60000400000 */
[----:B------:R1:W-:Y:S01]  /*22eb0*/  STL [R1+0x20], R2 ;  /* 0x0000200201007387 */ /* 0x0003e20000100800 */
[----:B--2---:R-:W-:-:S05]  /*22ec0*/  FMUL R11, R12, R0 ;  /* 0x000000000c0b7220 */ /* 0x004fca0000400000 */
[----:B------:R-:W-:Y:S01]  /*22ed0*/  STL [R1+0x44], R11 ;  /* 0x0000440b01007387 */ /* 0x000fe20000100800 */
[-C--:B-1----:R-:W-:Y:S01]  /*22ee0*/  FMUL R2, R6, R0.reuse ;  /* 0x0000000006027220 */ /* 0x082fe20000400000 */
[-C--:B------:R-:W-:Y:S02]  /*22ef0*/  FMUL R6, R3, R0.reuse ;  /* 0x0000000003067220 */ /* 0x080fe40000400000 */
[----:B------:R-:W-:Y:S01]  /*22f00*/  STL [R1+0x30], R7 ;  /* 0x0000300701007387 */ /* 0x000fe20000100800 */
[----:B------:R-:W-:-:S03]  /*22f10*/  FMUL R3, R24, R0 ;  /* 0x0000000018037220 */ /* 0x000fc60000400000 */
[----:B------:R1:W-:Y:S04]  /*22f20*/  STL [R1+0x54], R2 ;  /* 0x0000540201007387 */ /* 0x0003e80000100800 */
[----:B------:R2:W-:Y:S04]  /*22f30*/  STL [R1+0x40], R6 ;  /* 0x0000400601007387 */ /* 0x0005e80000100800 */
[----:B------:R3:W-:Y:S01]  /*22f40*/  STL [R1+0x64], R3 ;  /* 0x0000640301007387 */ /* 0x0007e20000100800 */
[-C--:B-1----:R-:W-:Y:S01]  /*22f50*/  FMUL R2, R25, R0.reuse ;  /* 0x0000000019027220 */ /* 0x082fe20000400000 */
[----:B--2---:R-:W-:-:S04]  /*22f60*/  FMUL R6, R28, R0 ;  /* 0x000000001c067220 */ /* 0x004fc80000400000 */
[----:B------:R1:W-:Y:S01]  /*22f70*/  STL [R1+0x50], R2 ;  /* 0x0000500201007387 */ /* 0x0003e20000100800 */
[----:B---3--:R-:W-:-:S03]  /*22f80*/  FMUL R3, R29, R0 ;  /* 0x000000001d037220 */ /* 0x008fc60000400000 */
        /* <DEDUP_REMOVED lines=27> */
[-C--:B------:R-:W-:Y:S01]  /*23140*/  FMUL R56, R57, R0.reuse ;  /* 0x0000000039387220 */ /* 0x080fe20000400000 */
[----:B--2---:R-:W-:-:S03]  /*23150*/  FMUL R6, R60, R0 ;  /* 0x000000003c067220 */ /* 0x004fc60000400000 */
        /* <DEDUP_REMOVED lines=89> */
[----:B------:R-:W-:-:S05]  /*236f0*/  FMUL R0, R149, R0 ;  /* 0x0000000095007220 */ /* 0x000fca0000400000 */
[----:B------:R2:W-:Y:S04]  /*23700*/  STL [R1+0x21c], R0 ;  /* 0x00021c0001007387 */ /* 0x0005e80000100800 */
[----:B------:R2:W-:Y:S01]  /*23710*/  STL [R1+0x224], R2 ;  /* 0x0002240201007387 */ /* 0x0005e20000100800 */
[----:B------:R-:W-:Y:S05]  /*23720*/  @!P0 BRA `(.L_x_58) ;  /* 0x0000000000588947 */ /* 0x000fea0003800000 */
[----:B--2---:R-:W-:Y:S01]  /*23730*/  VIADD R0, R4, 0x1800000 ;  /* 0x0180000004007836 */ /* 0x004fe20000000000 */
[----:B------:R-:W-:Y:S04]  /*23740*/  BSSY B1, `(.L_x_59) ;  /* 0x000000c000017945 */ /* 0x000fe80003800000 */
[----:B------:R-:W-:-:S04]  /*23750*/  LOP3.LUT R0, R0, 0x7f800000, RZ, 0xc0, !PT ;  /* 0x7f80000000007812 */ /* 0x000fc800078ec0ff */
[----:B------:R-:W-:-:S13]  /*23760*/  ISETP.GT.U32.AND P0, PT, R0, 0x1ffffff, PT ;  /* 0x01ffffff0000780c */ /* 0x000fda0003f04070 */
[----:B------:R-:W-:Y:S05]  /*23770*/  @P0 BRA `(.L_x_60) ;  /* 0x0000000000100947 */ /* 0x000fea0003800000 */
[----:B------:R-:W-:Y:S02]  /*23780*/  MOV R0, R4 ;  /* 0x0000000400007202 */ /* 0x000fe40000000f00 */
[----:B------:R-:W-:-:S07]  /*23790*/  MOV R7, 0x237b0 ;  /* 0x000237b000077802 */ /* 0x000fce0000000f00 */
[----:B------:R-:W-:Y:S05]  /*237a0*/  CALL.REL.NOINC `($__internal_0_$__cuda_sm20_rcp_rn_f32_slowpath) ;  /* 0x0000004800a47944 */ /* 0x000fea0003c00000 */
[----:B------:R-:W-:Y:S05]  /*237b0*/  BRA `(.L_x_61) ;  /* 0x0000000000107947 */ /* 0x000fea0003800000 */
.L_x_60:
[----:B------:R-:W1:Y:S02]  /*237c0*/  MUFU.RCP R5, R4 ;  /* 0x0000000400057308 */ /* 0x000e640000001000 */
[----:B-1----:R-:W-:-:S04]  /*237d0*/  FFMA R0, R4, R5, -1 ;  /* 0xbf80000004007423 */ /* 0x002fc80000000005 */
[----:B------:R-:W-:-:S04]  /*237e0*/  FADD.FTZ R0, -R0, -RZ ;  /* 0x800000ff00007221 */ /* 0x000fc80000010100 */
[----:B------:R-:W-:-:S07]  /*237f0*/  FFMA R5, R5, R0, R5 ;  /* 0x0000000005057223 */ /* 0x000fce0000000005 */
.L_x_61:
[----:B------:R-:W-:Y:S05]  /*23800*/  BSYNC B1 ;  /* 0x0000000000017941 */ /* 0x000fea0003800000 */
.L_x_59:
[----:B------:R-:W-:Y:S01]  /*23810*/  FSETP.GEU.AND P0, PT, |R4|, 1.175494350822287508e-38, PT ;  /* 0x008000000400780b */ /* 0x000fe20003f0e200 */
[----:B------:R-:W1:Y:S01]  /*23820*/  LDC R10, c[0x0][0x600] ;  /* 0x00018000ff0a7b82 */ /* 0x000e620000000800 */
[----:B------:R-:W-:-:S11]  /*23830*/  MOV R9, R5 ;  /* 0x0000000500097202 */ /* 0x000fd60000000f00 */
[----:B------:R-:W-:-:S06]  /*23840*/  @!P0 FMUL R4, R4, 16777216 ;  /* 0x4b80000004048820 */ /* 0x000fcc0000400000 */
[----:B------:R-:W2:Y:S02]  /*23850*/  MUFU.LG2 R4, R4 ;  /* 0x0000000400047308 */ /* 0x000ea40000000c00 */
[----:B--2---:R-:W-:-:S04]  /*23860*/  @!P0 FADD R4, R4, -24 ;  /* 0xc1c0000004048421 */ /* 0x004fc80000000000 */
[----:B------:R-:W-:-:S04]  /*23870*/  FMUL R4, R4, 0.69314718246459960938 ;  /* 0x3f31721804047820 */ /* 0x000fc80000400000 */
[----:B-1----:R-:W-:-:S07]  /*23880*/  FFMA R10, R15, R10, R4 ;  /* 0x0000000a0f0a7223 */ /* 0x002fce0000000004 */
.L_x_58:
[----:B------:R-:W-:Y:S05]  /*23890*/  BSYNC B0 ;  /* 0x0000000000007941 */ /* 0x000fea0003800000 */
.L_x_57:
[----:B--2---:R-:W2:Y:S01]  /*238a0*/  LDL.LU R2, [R1+0x8] ;  /* 0x0000080001027983 */ /* 0x004ea20000300800 */
        /* <DEDUP_REMOVED lines=65> */
[----:B------:R-:W-:Y:S01]  /*23cc0*/  ULDC.64 UR4, c[0x0][0x208] ;  /* 0x0000820000047ab9 */ /* 0x000fe20000000a00 */
[----:B------:R-:W-:Y:S02]  /*23cd0*/  BSSY B0, `(.L_x_62) ;  /* 0x000009a000007945 */ /* 0x000fe40003800000 */
        /* <DEDUP_REMOVED lines=91> */
[----:B------:R-:W-:-:S02]  /*24290*/  FMUL R196, R60, R9 ;  /* 0x000000093cc47220 */ /* 0x000fc40000400000 */
[----:B------:R-:W1:Y:S01]  /*242a0*/  S2R R60, SR_TID.X ;  /* 0x00000000003c7919 */ /* 0x000e620000002100 */
        /* <DEDUP_REMOVED lines=16> */
[----:B-1----:R-:W-:-:S02]  /*243b0*/  LOP3.LUT P0, RZ, R60, 0x3, RZ, 0xc0, !PT ;  /* 0x000000033cff7812 */ /* 0x002fc4000780c0ff */
[----:B------:R-:W-:Y:S01]  /*243c0*/  LOP3.LUT R59, R60, 0x7f, RZ, 0xc0, !PT ;  /* 0x0000007f3c3b7812 */ /* 0x000fe200078ec0ff */
[-C--:B------:R-:W-:Y:S01]  /*243d0*/  FMUL R177, R21, R9.reuse ;  /* 0x0000000915b17220 */ /* 0x080fe20000400000 */
[-C--:B------:R-:W-:Y:S02]  /*243e0*/  FMUL R176, R20, R9.reuse ;  /* 0x0000000914b07220 */ /* 0x080fe40000400000 */
[----:B------:R-:W-:Y:S01]  /*243f0*/  SHF.R.U32.HI R55, RZ, 0x5, R59 ;  /* 0x00000005ff377819 */ /* 0x000fe2000001163b */
        /* <DEDUP_REMOVED lines=18> */
[----:B------:R-:W-:Y:S06]  /*24520*/  @P0 BRA `(.L_x_63) ;  /* 0x0000000000500947 */ /* 0x000fec0003800000 */
[----:B------:R-:W1:Y:S01]  /*24530*/  LDC.64 R4, c[0x0][0x688] ;  /* 0x0001a200ff047b82 */ /* 0x000e620000000a00 */
[----:B------:R-:W-:-:S04]  /*24540*/  IMAD.U32 R0, RZ, RZ, UR43 ;  /* 0x0000002bff007e24 */ /* 0x000fc8000f8e00ff */
[----:B-1----:R-:W-:Y:S01]  /*24550*/  IMAD R3, R4, UR36, R0 ;  /* 0x0000002404037c24 */ /* 0x002fe2000f8e0200 */
[----:B------:R-:W-:Y:S02]  /*24560*/  SHF.R.U32.HI R4, RZ, 0x2, R60 ;  /* 0x00000002ff047819 */ /* 0x000fe4000001163c */
[----:B------:R-:W-:Y:S01]  /*24570*/  SHF.L.U32 R0, R55, 0x4, RZ ;  /* 0x0000000437007819 */ /* 0x000fe200000006ff */
[----:B------:R-:W-:Y:S01]  /*24580*/  IMAD R3, R5, UR37, R3 ;  /* 0x0000002505037c24 */ /* 0x000fe2000f8e0203 */
[----:B------:R-:W-:-:S04]  /*24590*/  LOP3.LUT R4, R4, 0x7, RZ, 0xc0, !PT ;  /* 0x0000000704047812 */ /* 0x000fc800078ec0ff */
[----:B------:R-:W-:Y:S02]  /*245a0*/  LOP3.LUT R0, R0, 0xfffffff0, R4, 0xe2, !PT ;  /* 0xfffffff000007812 */ /* 0x000fe400078ee204 */
[----:B------:R-:W1:Y:S02]  /*245b0*/  LDC.64 R4, c[0x0][0x680] ;  /* 0x0001a000ff047b82 */ /* 0x000e640000000a00 */
[C---:B------:R-:W-:Y:S02]  /*245c0*/  IADD3 R3, P0, R0.reuse, R3, RZ ;  /* 0x0000000300037210 */ /* 0x040fe40007f1e0ff */
[----:B------:R-:W-:Y:S02]  /*245d0*/  LOP3.LUT R0, R0, UR43, RZ, 0xfc, !PT ;  /* 0x0000002b00007c12 */ /* 0x000fe4000f8efcff */
[----:B------:R-:W-:Y:S02]  /*245e0*/  IADD3.X R6, RZ, RZ, RZ, P0, !PT ;  /* 0x000000ffff067210 */ /* 0x000fe400007fe4ff */
[----:B-1----:R-:W-:-:S04]  /*245f0*/  LEA R4, P1, R3, R4, 0x2 ;  /* 0x0000000403047211 */ /* 0x002fc800078210ff */
[----:B------:R-:W-:Y:S02]  /*24600*/  LEA.HI.X R5, R3, R5, R6, 0x2, P1 ;  /* 0x0000000503057211 */ /* 0x000fe400008f1406 */
[----:B------:R-:W1:Y:S02]  /*24610*/  LDC R3, c[0x0][0x288] ;  /* 0x0000a200ff037b82 */ /* 0x000e640000000800 */
[C---:B-1----:R-:W-:Y:S01]  /*24620*/  ISETP.GE.U32.AND P0, PT, R0.reuse, R3, PT ;  /* 0x000000030000720c */ /* 0x042fe20003f06070 */
[----:B------:R-:W-:-:S12]  /*24630*/  VIADD R0, R0, 0x8 ;  /* 0x0000000800007836 */ /* 0x000fd80000000000 */
[----:B------:R1:W-:Y:S01]  /*24640*/  @!P0 STG.E desc[UR4][R4.64], R8 ;  /* 0x0000000804008986 */ /* 0x0003e2000c101904 */
[----:B------:R-:W-:-:S13]  /*24650*/  ISETP.GE.U32.AND P0, PT, R0, R3, PT ;  /* 0x000000030000720c */ /* 0x000fda0003f06070 */
[----:B------:R1:W-:Y:S02]  /*24660*/  @!P0 STG.E desc[UR4][R4.64+0x20], R10 ;  /* 0x0000200a04008986 */ /* 0x0003e4000c101904 */
.L_x_63:
[----:B------:R-:W-:Y:S05]  /*24670*/  BSYNC B0 ;  /* 0x0000000000007941 */ /* 0x000fea0003800000 */
.L_x_62:
[----:B-1----:R-:W1:Y:S02]  /*24680*/  LDC.64 R4, c[0x0][0x730] ;  /* 0x0001cc00ff047b82 */ /* 0x002e640000000a00 */
[----:B-1----:R-:W-:-:S04]  /*24690*/  ISETP.NE.U32.AND P0, PT, R4, RZ, PT ;  /* 0x000000ff0400720c */ /* 0x002fc80003f05070 */
[----:B------:R-:W-:-:S13]  /*246a0*/  ISETP.NE.AND.EX P0, PT, R5, RZ, PT, P0 ;  /* 0x000000ff0500720c */ /* 0x000fda0003f05300 */
[----:B------:R-:W-:Y:S05]  /*246b0*/  @P0 BRA `(.L_x_64) ;  /* 0x0000000000200947 */ /* 0x000fea0003800000 */
[----:B------:R-:W1:Y:S02]  /*246c0*/  LDC.64 R4, c[0x0][0x728] ;  /* 0x0001ca00ff047b82 */ /* 0x000e640000000a00 */
[----:B-1----:R-:W-:-:S04]  /*246d0*/  ISETP.NE.U32.AND P0, PT, R4, RZ, PT ;  /* 0x000000ff0400720c */ /* 0x002fc80003f05070 */
[----:B------:R-:W-:-:S13]  /*246e0*/  ISETP.NE.AND.EX P0, PT, R5, RZ, PT, P0 ;  /* 0x000000ff0500720c */ /* 0x000fda0003f05300 */
[----:B------:R-:W-:Y:S05]  /*246f0*/  @!P0 BRA `(.L_x_65) ;  /* 0x00000000000c8947 */ /* 0x000fea0003800000 */
[----:B------:R-:W1:Y:S02]  /*24700*/  LDC.64 R4, c[0x0][0x728] ;  /* 0x0001ca00ff047b82 */ /* 0x000e640000000a00 */
[----:B-1----:R1:W5:Y:S01]  /*24710*/  LDG.E R58, desc[UR4][R4.64] ;  /* 0x00000004043a7981 */ /* 0x002362000c1e1900 */
[----:B------:R-:W-:Y:S05]  /*24720*/  BRA `(.L_x_64) ;  /* 0x0000000000047947 */ /* 0x000fea0003800000 */
.L_x_65:
[----:B------:R-:W2:Y:S02]  /*24730*/  LDC R58, c[0x0][0x720] ;  /* 0x0001c800ff3a7b82 */ /* 0x000ea40000000800 */
.L_x_64:
[----:B------:R-:W-:-:S04]  /*24740*/  MOV R0, RZ ;  /* 0x000000ff00007202 */ /* 0x000fc80000000f00 */
[----:B------:R-:W-:-:S13]  /*24750*/  LOP3.LUT P0, RZ, R0, 0x1bf, RZ, 0xc0, !PT ;  /* 0x000001bf00ff7812 */ /* 0x000fda000780c0ff */
[----:B------:R-:W-:Y:S05]  /*24760*/  @!P0 BRA `(.L_x_66) ;  /* 0x0000000000348947 */ /* 0x000fea0003800000 */
[----:B------:R-:W-:Y:S01]  /*24770*/  MOV R14, 0x0 ;  /* 0x00000000000e7802 */ /* 0x000fe20000000f00 */
[----:B-1----:R-:W1:Y:S01]  /*24780*/  LDC R4, c[0x4][0x70] ;  /* 0x01001c00ff047b82 */ /* 0x002e620000000800 */
[----:B------:R-:W-:Y:S01]  /*24790*/  MOV R8, 0x70 ;  /* 0x0000007000087802 */ /* 0x000fe20000000f00 */
[----:B------:R-:W-:Y:S01]  /*247a0*/  IMAD.MOV.U32 R13, RZ, RZ, RZ ;  /* 0x000000ffff0d7224 */ /* 0x000fe200078e00ff */
[----:B------:R-:W-:-:S05]  /*247b0*/  MOV R12, 0x1 ;  /* 0x00000001000c7802 */ /* 0x000fca0000000f00 */
[----:B------:R-:W3:Y:S08]  /*247c0*/  LDC R5, c[0x4][0x74] ;  /* 0x01001d00ff057b82 */ /* 0x000ef00000000800 */
[----:B------:R-:W4:Y:S08]  /*247d0*/  LDC R6, c[0x4][0x78] ;  /* 0x01001e00ff067b82 */ /* 0x000f300000000800 */
[----:B------:R-:W1:Y:S08]  /*247e0*/  LDC R7, c[0x4][0x7c] ;  /* 0x01001f00ff077b82 */ /* 0x000e700000000800 */
[----:B------:R-:W1:Y:S08]  /*247f0*/  LDC R10, c[0x4][0x8] ;  /* 0x01000200ff0a7b82 */ /* 0x000e700000000800 */
[----:B------:R-:W1:Y:S08]  /*24800*/  LDC R11, c[0x4][0xc] ;  /* 0x01000300ff0b7b82 */ /* 0x000e700000000800 */
[----:B------:R-:W1:Y:S02]  /*24810*/  LDC.64 R14, c[0x4][R14] ;  /* 0x010000000e0e7b82 */ /* 0x000e640000000a00 */
[----:B------:R-:W-:-:S07]  /*24820*/  LEPC R20, `(.L_x_66) ;  /* 0x000000001014794e */ /* 0x000fce0000000000 */
[----:B-12345:R-:W-:Y:S05]  /*24830*/  CALL.ABS.NOINC R14 ;  /* 0x000000000e007343 */ /* 0x03efea0003c00000 */
.L_x_66:
        /* <DEDUP_REMOVED lines=15> */
.L_x_67:
[----:B-1----:R-:W-:Y:S02]  /*24930*/  SHF.L.U32 R4, R60, 0x5, RZ ;  /* 0x000000053c047819 */ /* 0x002fe400000006ff */
[----:B------:R-:W-:Y:S02]  /*24940*/  SHF.R.U32.HI R3, RZ, 0x1, R60 ;  /* 0x00000001ff037819 */ /* 0x000fe4000001163c */
[----:B------:R-:W-:Y:S02]  /*24950*/  LOP3.LUT R0, R4, 0xc0, RZ, 0xc0, !PT ;  /* 0x000000c004007812 */ /* 0x000fe400078ec0ff */
[----:B------:R-:W-:Y:S02]  /*24960*/  IADD3 R59, R59, 0x1f, RZ ;  /* 0x0000001f3b3b7810 */ /* 0x000fe40007ffe0ff */
[----:B------:R-:W-:Y:S01]  /*24970*/  LOP3.LUT R0, R0, 0x8, R3, 0xf8, !PT ;  /* 0x0000000800007812 */ /* 0x000fe200078ef803 */
[----:B------:R-:W-:Y:S01]  /*24980*/  IMAD.SHL.U32 R3, R60, 0x4, RZ ;  /* 0x000000043c037824 */ /* 0x000fe200078e00ff */
[----:B------:R-:W-:-:S02]  /*24990*/  ISETP.GT.U32.AND P1, PT, R59, 0x3e, PT ;  /* 0x0000003e3b00780c */ /* 0x000fc40003f24070 */
[----:B------:R-:W-:Y:S02]  /*249a0*/  LOP3.LUT P2, RZ, R60, 0x4, RZ, 0xc0, !PT ;  /* 0x000000043cff7812 */ /* 0x000fe4000784c0ff */
[----:B------:R-:W-:Y:S02]  /*249b0*/  LOP3.LUT R0, R0, 0x18, R3, 0x78, !PT ;  /* 0x0000001800007812 */ /* 0x000fe400078e7803 */
[C---:B------:R-:W-:Y:S02]  /*249c0*/  LOP3.LUT R3, R4.reuse, 0x20, RZ, 0xc0, !PT ;  /* 0x0000002004037812 */ /* 0x040fe400078ec0ff */
[----:B------:R-:W-:Y:S02]  /*249d0*/  LOP3.LUT R4, R4, 0x100, RZ, 0xc0, !PT ;  /* 0x0000010004047812 */ /* 0x000fe400078ec0ff */
[----:B------:R-:W-:-:S04]  /*249e0*/  LEA R3, R55, R3, 0x9 ;  /* 0x0000000337037211 */ /* 0x000fc800078e48ff */
[----:B------:R-:W-:Y:S02]  /*249f0*/  IADD3 R0, R0, R3, R4 ;  /* 0x0000000300007210 */ /* 0x000fe40007ffe004 */
[----:B------:R-:W1:Y:S02]  /*24a00*/  LDC.64 R4, c[0x0][0x730] ;  /* 0x0001cc00ff047b82 */ /* 0x000e640000000a00 */
[----:B-1----:R-:W-:-:S04]  /*24a10*/  ISETP.NE.U32.AND P0, PT, R4, RZ, PT ;  /* 0x000000ff0400720c */ /* 0x002fc80003f05070 */
[----:B------:R-:W-:-:S13]  /*24a20*/  ISETP.NE.AND.EX P0, PT, R5, RZ, PT, P0 ;  /* 0x000000ff0500720c */ /* 0x000fda0003f05300 */
[----:B--2--5:R-:W1:Y:S02]  /*24a30*/  @P0 LDC R58, c[0x0][0x720] ;  /* 0x0001c800ff3a0b82 */ /* 0x024e640000000800 */
[-C--:B-1----:R-:W-:Y:S01]  /*24a40*/  FMUL R4, R166, R58.reuse ;  /* 0x0000003aa6047220 */ /* 0x082fe20000400000 */
[-C--:B------:R-:W-:Y:S01]  /*24a50*/  FMUL R162, R162, R58.reuse ;  /* 0x0000003aa2a27220 */ /* 0x080fe20000400000 */
[-C--:B------:R-:W-:Y:S01]  /*24a60*/  FMUL R2, R2, R58.reuse ;  /* 0x0000003a02027220 */ /* 0x080fe20000400000 */
[-C--:B------:R-:W-:Y:S01]  /*24a70*/  FMUL R5, R36, R58.reuse ;  /* 0x0000003a24057220 */ /* 0x080fe20000400000 */
[-C--:B------:R-:W-:Y:S01]  /*24a80*/  FMUL R6, R159, R58.reuse ;  /* 0x0000003a9f067220 */ /* 0x080fe20000400000 */
[-C--:B------:R-:W-:Y:S01]  /*24a90*/  FMUL R155, R155, R58.reuse ;  /* 0x0000003a9b9b7220 */ /* 0x080fe20000400000 */
[-C--:B------:R-:W-:Y:S01]  /*24aa0*/  FMUL R7, R40, R58.reuse ;  /* 0x0000003a28077220 */ /* 0x080fe20000400000 */
[----:B------:R-:W-:Y:S01]  /*24ab0*/  FMUL R41, R41, R58 ;  /* 0x0000003a29297220 */ /* 0x000fe20000400000 */
[----:B------:R-:W-:-:S02]  /*24ac0*/  F2FP.F16.F32.PACK_AB R4, R162, R4 ;  /* 0x00000004a204723e */ /* 0x000fc400000000ff */
[----:B------:R-:W-:Y:S02]  /*24ad0*/  F2FP.F16.F32.PACK_AB R5, R5, R2 ;  /* 0x000000020505723e */ /* 0x000fe400000000ff */
[----:B------:R-:W-:Y:S02]  /*24ae0*/  F2FP.F16.F32.PACK_AB R6, R155, R6 ;  /* 0x000000069b06723e */ /* 0x000fe400000000ff */
[----:B------:R-:W-:Y:S01]  /*24af0*/  F2FP.F16.F32.PACK_AB R7, R41, R7 ;  /* 0x000000072907723e */ /* 0x000fe200000000ff */
[----:B------:R-:W-:Y:S06]  /*24b00*/  @P1 BRA `(.L_x_68) ;  /* 0x0000000000041947 */ /* 0x000fec0003800000 */
[----:B------:R-:W-:-:S04]  /*24b10*/  DEPBAR.LE SB0, 0x1 ;  /* 0x000080400000791a */ /* 0x000fc80000000000 */
.L_x_68:
[----:B------:R-:W-:Y:S01]  /*24b20*/  IMAD.MOV.U32 R3, RZ, RZ, 0x10 ;  /* 0x00000010ff037424 */ /* 0x000fe200078e00ff */
[----:B------:R-:W2:Y:S01]  /*24b30*/  LDL.LU R21, [R1+0x4] ;  /* 0x0000040001157983 */ /* 0x000ea20000300800 */
[----:B------:R-:W-:Y:S05]  /*24b40*/  WARPSYNC.ALL ;  /* 0x0000000000007948 */ /* 0x000fea0003800000 */
[----:B------:R-:W3:Y:S01]  /*24b50*/  LDL.LU R20, [R1] ;  /* 0x0000000001147983 */ /* 0x000ee20000300800 */
[----:B------:R-:W-:Y:S01]  /*24b60*/  SEL R8, R3, 0xfffffff0, !P2 ;  /* 0xfffffff003087807 */ /* 0x000fe20005000000 */
[----:B------:R-:W-:Y:S01]  /*24b70*/  FMUL R29, R29, R58 ;  /* 0x0000003a1d1d7220 */ /* 0x000fe20000400000 */
[----:B------:R-:W-:Y:S01]  /*24b80*/  LEA R2, R0, R252, 0x1 ;  /* 0x000000fc00027211 */ /* 0x000fe200078e08ff */
[----:B------:R-:W4:Y:S01]  /*24b90*/  LDL.LU R15, [R1+0x14] ;  /* 0x00001400010f7983 */ /* 0x000f220000300800 */
[-C--:B------:R-:W-:Y:S01]  /*24ba0*/  FMUL R0, R33, R58.reuse ;  /* 0x0000003a21007220 */ /* 0x080fe20000400000 */
[-C--:B------:R-:W-:Y:S01]  /*24bb0*/  FMUL R163, R163, R58.reuse ;  /* 0x0000003aa3a37220 */ /* 0x080fe20000400000 */
[-C--:B------:R-:W-:Y:S01]  /*24bc0*/  FMUL R37, R37, R58.reuse ;  /* 0x0000003a25257220 */ /* 0x080fe20000400000 */
[----:B------:R-:W5:Y:S01]  /*24bd0*/  LDL.LU R3, [R1+0x10] ;  /* 0x0000100001037983 */ /* 0x000f620000300800 */
[----:B------:R-:W-:-:S03]  /*24be0*/  FMUL R154, R154, R58 ;  /* 0x0000003a9a9a7220 */ /* 0x000fc60000400000 */
[----:B------:R-:W2:Y:S04]  /*24bf0*/  LDL.LU R14, [R1+0x24] ;  /* 0x00002400010e7983 */ /* 0x000ea80000300800 */
[----:B------:R-:W3:Y:S04]  /*24c00*/  LDL.LU R13, [R1+0x20] ;  /* 0x00002000010d7983 */ /* 0x000ee80000300800 */
[----:B------:R-:W4:Y:S04]  /*24c10*/  LDL.LU R12, [R1+0x34] ;  /* 0x00003400010c7983 */ /* 0x000f280000300800 */
[----:B------:R-:W4:Y:S01]  /*24c20*/  LDL.LU R11, [R1+0x30] ;  /* 0x00003000010b7983 */ /* 0x000f220000300800 */
[----:B------:R-:W-:Y:S06]  /*24c30*/  BAR.SYNC.DEFER_BLOCKING 0x1, 0x80 ;  /* 0x0042000000007b1d */ /* 0x000fec0000010000 */
[----:B------:R-:W4:Y:S04]  /*24c40*/  LDL.LU R10, [R1+0x44] ;  /* 0x00004400010a7983 */ /* 0x000f280000300800 */
[----:B------:R-:W4:Y:S04]  /*24c50*/  LDL.LU R9, [R1+0x40] ;  /* 0x0000400001097983 */ /* 0x000f280000300800 */
[----:B------:R1:W-:Y:S02]  /*24c60*/  STSM.16.M88.4 [R2], R4 ;  /* 0x0000000402007844 */ /* 0x0003e40000000200 */
[-C--:B-1----:R-:W-:Y:S01]  /*24c70*/  FMUL R4, R170, R58.reuse ;  /* 0x0000003aaa047220 */ /* 0x082fe20000400000 */
[-C--:B------:R-:W-:Y:S01]  /*24c80*/  FMUL R5, R32, R58.reuse ;  /* 0x0000003a20057220 */ /* 0x080fe20000400000 */
[----:B------:R-:W-:Y:S01]  /*24c90*/  FMUL R6, R158, R58 ;  /* 0x0000003a9e067220 */ /* 0x000fe20000400000 */
[----:B------:R-:W-:-:S02]  /*24ca0*/  F2FP.F16.F32.PACK_AB R7, R0, R29 ;  /* 0x0000001d0007723e */ /* 0x000fc400000000ff */
[----:B------:R-:W-:Y:S02]  /*24cb0*/  F2FP.F16.F32.PACK_AB R4, R163, R4 ;  /* 0x00000004a304723e */ /* 0x000fe400000000ff */
[----:B------:R-:W-:Y:S02]  /*24cc0*/  F2FP.F16.F32.PACK_AB R5, R37, R5 ;  /* 0x000000052505723e */ /* 0x000fe400000000ff */
[----:B------:R-:W-:Y:S02]  /*24cd0*/  F2FP.F16.F32.PACK_AB R6, R154, R6 ;  /* 0x000000069a06723e */ /* 0x000fe400000000ff */
[----:B------:R-:W-:Y:S02]  /*24ce0*/  LEA R0, R8, R2, 0x1 ;  /* 0x0000000208007211 */ /* 0x000fe400078e08ff */
[----:B------:R-:W4:Y:S04]  /*24cf0*/  LDL.LU R8, [R1+0x54] ;  /* 0x0000540001087983 */ /* 0x000f280000300800 */
[----:B------:R1:W-:Y:S01]  /*24d00*/  STSM.16.M88.4 [R0], R4 ;  /* 0x0000000400007844 */ /* 0x0003e20000000200 */
        /* <DEDUP_REMOVED lines=12> */
[----:B------:R-:W-:Y:S01]  /*24dd0*/  @!PT LDS RZ, [RZ] ;  /* 0x00000000fffff984 */ /* 0x000fe20000000800 */
[----:B------:R-:W-:Y:S01]  /*24de0*/  @!PT LDS RZ, [RZ] ;  /* 0x00000000fffff984 */ /* 0x000fe20000000800 */
[----:B------:R-:W-:Y:S01]  /*24df0*/  @!PT LDS RZ, [RZ] ;  /* 0x00000000fffff984 */ /* 0x000fe20000000800 */
[----:B------:R-:W-:Y:S01]  /*24e00*/  @!PT LDS RZ, [RZ] ;  /* 0x00000000fffff984 */ /* 0x000fe20000000800 */
[----:B------:R1:W-:Y:S06]  /*24e10*/  MEMBAR.ALL.CTA ;  /* 0x0000000000007992 */ /* 0x0003ec0000008000 */
[----:B-1----:R-:W1:Y:S04]  /*24e20*/  FENCE.VIEW.ASYNC.S ;  /* 0x00000000000073c6 */ /* 0x002e680000000000 */
[----:B------:R-:W4:Y:S04]  /*24e30*/  LDL.LU R6, [R1+0x50] ;  /* 0x0000500001067983 */ /* 0x000f280000300800 */
[----:B------:R-:W4:Y:S04]  /*24e40*/  LDL.LU R5, [R1+0x64] ;  /* 0x0000640001057983 */ /* 0x000f280000300800 */
[----:B------:R-:W4:Y:S01]  /*24e50*/  LDL.LU R4, [R1+0x60] ;  /* 0x0000600001047983 */ /* 0x000f220000300800 */
[----:B-----5:R-:W-:-:S03]  /*24e60*/  FMUL R162, R3, R58 ;  /* 0x0000003a03a27220 */ /* 0x020fc60000400000 */
[----:B------:R-:W5:Y:S01]  /*24e70*/  LDL.LU R3, [R1+0x74] ;  /* 0x0000740001037983 */ /* 0x000f620000300800 */
[----:B--2---:R-:W-:-:S03]  /*24e80*/  FMUL R163, R14, R58 ;  /* 0x0000003a0ea37220 */ /* 0x004fc60000400000 */
[----:B------:R-:W2:Y:S01]  /*24e90*/  LDL.LU R14, [R1+0x70] ;  /* 0x00007000010e7983 */ /* 0x000ea20000300800 */
[----:B---3--:R-:W-:-:S03]  /*24ea0*/  FMUL R158, R13, R58 ;  /* 0x0000003a0d9e7220 */ /* 0x008fc60000400000 */
[----:B------:R-:W3:Y:S01]  /*24eb0*/  LDL.LU R13, [R1+0x84] ;  /* 0x00008400010d7983 */ /* 0x000ee20000300800 */
[----:B----4-:R-:W-:-:S03]  /*24ec0*/  FMUL R159, R12, R58 ;  /* 0x0000003a0c9f7220 */ /* 0x010fc60000400000 */
[----:B------:R-:W4:Y:S01]  /*24ed0*/  LDL.LU R7, [R1+0x80] ;  /* 0x0000800001077983 */ /* 0x000f220000300800 */
[----:B------:R-:W-:-:S03]  /*24ee0*/  FMUL R154, R11, R58 ;  /* 0x0000003a0b9a7220 */ /* 0x000fc60000400000 */
[----:B------:R-:W2:Y:S04]  /*24ef0*/  LDL.LU R12, [R1+0x94] ;  /* 0x00009400010c7983 */ /* 0x000ea80000300800 */
[----:B------:R-:W3:Y:S01]  /*24f00*/  LDL.LU R11, [R1+0x90] ;  /* 0x00009000010b7983 */ /* 0x000ee20000300800 */
[----:B------:R-:W-:-:S03]  /*24f10*/  FMUL R155, R10, R58 ;  /* 0x0000003a0a9b7220 */ /* 0x000fc60000400000 */
        /* <DEDUP_REMOVED lines=11> */
[----:B-----5:R-:W-:-:S03]  /*24fd0*/  FMUL R143, R3, R58 ;  /* 0x0000003a038f7220 */ /* 0x020fc60000400000 */
[----:B------:R-:W5:Y:S01]  /*24fe0*/  LDL.LU R3, [R1+0xd0] ;  /* 0x0000d00001037983 */ /* 0x000f620000300800 */
[----:B----4-:R-:W-:-:S03]  /*24ff0*/  FMUL R134, R7, R58 ;  /* 0x0000003a07867220 */ /* 0x010fc60000400000 */
[----:B------:R-:W4:Y:S01]  /*25000*/  LDL.LU R7, [R1+0xe0] ;  /* 0x0000e00001077983 */ /* 0x000f220000300800 */
[----:B--2---:R-:W-:-:S03]  /*25010*/  FMUL R135, R12, R58 ;  /* 0x0000003a0c877220 */ /* 0x004fc60000400000 */
[----:B------:R-:W2:Y:S01]  /*25020*/  LDL.LU R12, [R1+0xd4] ;  /* 0x0000d400010c7983 */ /* 0x000ea20000300800 */
[----:B---3--:R-:W-:-:S03]  /*25030*/  FMUL R130, R11, R58 ;  /* 0x0000003a0b827220 */ /* 0x008fc60000400000 */
        /* <DEDUP_REMOVED lines=13> */
[-C--:B------:R-:W-:Y:S01]  /*25110*/  FMUL R118, R4, R58.reuse ;  /* 0x0000003a04767220 */ /* 0x080fe20000400000 */
[-C--:B-----5:R-:W-:Y:S02]  /*25120*/  FMUL R119, R3, R58.reuse ;  /* 0x0000003a03777220 */ /* 0x0a0fe40000400000 */
[----:B------:R-:W5:Y:S04]  /*25130*/  LDL.LU R3, [R1+0x114] ;  /* 0x0001140001037983 */ /* 0x000f680000300800 */
        /* <DEDUP_REMOVED lines=14> */
[-C--:B------:R-:W-:Y:S01]  /*25220*/  FMUL R171, R21, R58.reuse ;  /* 0x0000003a15ab7220 */ /* 0x080fe20000400000 */
[-C--:B------:R-:W-:Y:S01]  /*25230*/  FMUL R103, R8, R58.reuse ;  /* 0x0000003a08677220 */ /* 0x080fe20000400000 */
[-C--:B------:R-:W-:Y:S02]  /*25240*/  FMUL R98, R6, R58.reuse ;  /* 0x0000003a06627220 */ /* 0x080fe40000400000 */
[----:B------:R-:W3:Y:S01]  /*25250*/  LDL.LU R6, [R1+0x154] ;  /* 0x0001540001067983 */ /* 0x000ee20000300800 */
[----:B------:R-:W-:-:S03]  /*25260*/  FMUL R99, R5, R58 ;  /* 0x0000003a05637220 */ /* 0x000fc60000400000 */
[----:B------:R-:W3:Y:S01]  /*25270*/  LDL.LU R5, [R1+0x170] ;  /* 0x0001700001057983 */ /* 0x000ee20000300800 */
[----:B-----5:R-:W-:-:S03]  /*25280*/  FMUL R94, R3, R58 ;  /* 0x0000003a035e7220 */ /* 0x020fc60000400000 */
[----:B------:R-:W5:Y:S01]  /*25290*/  LDL.LU R3, [R1+0x164] ;  /* 0x0001640001037983 */ /* 0x000f620000300800 */
[----:B------:R-:W-:-:S03]  /*252a0*/  FMUL R95, R4, R58 ;  /* 0x0000003a045f7220 */ /* 0x000fc60000400000 */
[----:B------:R-:W5:Y:S01]  /*252b0*/  LDL.LU R4, [R1+0x180] ;  /* 0x0001800001047983 */ /* 0x000f620000300800 */
[----:B----4-:R-:W-:-:S03]  /*252c0*/  FMUL R90, R7, R58 ;  /* 0x0000003a075a7220 */ /* 0x010fc60000400000 */
[----:B------:R-:W4:Y:S01]  /*252d0*/  LDL.LU R7, [R1+0x174] ;  /* 0x0001740001077983 */ /* 0x000f220000300800 */
[----:B--2---:R-:W-:-:S03]  /*252e0*/  FMUL R91, R12, R58 ;  /* 0x0000003a0c5b7220 */ /* 0x004fc60000400000 */
[----:B------:R-:W2:Y:S01]  /*252f0*/  LDL.LU R8, [R1+0x190] ;  /* 0x0001900001087983 */ /* 0x000ea20000300800 */
[----:B---3--:R-:W-:-:S03]  /*25300*/  FMUL R86, R11, R58 ;  /* 0x0000003a0b567220 */ /* 0x008fc60000400000 */
[----:B------:R-:W3:Y:S04]  /*25310*/  LDL.LU R11, [R1+0x184] ;  /* 0x00018400010b7983 */ /* 0x000ee80000300800 */
[----:B------:R-:W3:Y:S04]  /*25320*/  LDL.LU R12, [R1+0x1a0] ;  /* 0x0001a000010c7983 */ /* 0x000ee80000300800 */
[----:B------:R-:W3:Y:S04]  /*25330*/  LDL.LU R15, [R1+0x194] ;  /* 0x00019400010f7983 */ /* 0x000ee80000300800 */
[----:B------:R-:W5:Y:S04]  /*25340*/  LDL.LU R25, [R1+0x1b0] ;  /* 0x0001b00001197983 */ /* 0x000f680000300800 */
[----:B------:R-:W4:Y:S01]  /*25350*/  LDL.LU R21, [R1+0x1a4] ;  /* 0x0001a40001157983 */ /* 0x000f220000300800 */
[----:B------:R-:W-:-:S03]  /*25360*/  FMUL R166, R20, R58 ;  /* 0x0000003a14a67220 */ /* 0x000fc60000400000 */
[----:B------:R-:W3:Y:S04]  /*25370*/  LDL.LU R20, [R1+0x1c0] ;  /* 0x0001c00001147983 */ /* 0x000ee80000300800 */
[----:B------:R-:W3:Y:S04]  /*25380*/  LDL.LU R23, [R1+0x1b4] ;  /* 0x0001b40001177983 */ /* 0x000ee80000300800 */
[----:B------:R-:W3:Y:S01]  /*25390*/  LDL.LU R24, [R1+0x1d0] ;  /* 0x0001d00001187983 */ /* 0x000ee20000300800 */
[----:B------:R-:W-:-:S03]  /*253a0*/  FMUL R83, R9, R58 ;  /* 0x0000003a09537220 */ /* 0x000fc60000400000 */
[----:B------:R-:W2:Y:S01]  /*253b0*/  LDL.LU R29, [R1+0x1c4] ;  /* 0x0001c400011d7983 */ /* 0x000ea20000300800 */
[----:B------:R-:W-:-:S03]  /*253c0*/  FMUL R9, R19, R58 ;  /* 0x0000003a13097220 */ /* 0x000fc60000400000 */
[----:B------:R-:W3:Y:S04]  /*253d0*/  LDL.LU R28, [R1+0x1e0] ;  /* 0x0001e000011c7983 */ /* 0x000ee80000300800 */
[----:B------:R-:W5:Y:S04]  /*253e0*/  LDL.LU R33, [R1+0x1d4] ;  /* 0x0001d40001217983 */ /* 0x000f680000300800 */
[----:B------:R-:W3:Y:S04]  /*253f0*/  LDL.LU R32, [R1+0x1f0] ;  /* 0x0001f00001207983 */ /* 0x000ee80000300800 */
[----:B------:R-:W3:Y:S01]  /*25400*/  LDL.LU R37, [R1+0x1e4] ;  /* 0x0001e40001257983 */ /* 0x000ee20000300800 */
[----:B------:R-:W-:-:S03]  /*25410*/  FMUL R174, R248, R58 ;  /* 0x0000003af8ae7220 */ /* 0x000fc60000400000 */
[----:B------:R-:W3:Y:S01]  /*25420*/  LDL.LU R36, [R1+0x200] ;  /* 0x0002000001247983 */ /* 0x000ee20000300800 */
[----:B------:R-:W-:-:S03]  /*25430*/  FMUL R183, R247, R58 ;  /* 0x0000003af7b77220 */ /* 0x000fc60000400000 */
[----:B------:R-:W2:Y:S01]  /*25440*/  LDL.LU R41, [R1+0x1f4] ;  /* 0x0001f40001297983 */ /* 0x000ea20000300800 */
[----:B------:R-:W-:-:S03]  /*25450*/  FMUL R186, R187, R58 ;  /* 0x0000003abbba7220 */ /* 0x000fc60000400000 */
[----:B------:R-:W3:Y:S01]  /*25460*/  LDL.LU R40, [R1+0x208] ;  /* 0x0002080001287983 */ /* 0x000ee20000300800 */
[-C--:B------:R-:W-:Y:S01]  /*25470*/  FMUL R178, R246, R58.reuse ;  /* 0x0000003af6b27220 */ /* 0x080fe20000400000 */
[-C--:B------:R-:W-:Y:S01]  /*25480*/  FMUL R187, R245, R58.reuse ;  /* 0x0000003af5bb7220 */ /* 0x080fe20000400000 */
[-C--:B------:R-:W-:Y:S01]  /*25490*/  FMUL R182, R244, R58.reuse ;  /* 0x0000003af4b67220 */ /* 0x080fe20000400000 */
[----:B------:R-:W-:Y:S01]  /*254a0*/  F2FP.F16.F32.PACK_AB R60, R60, R59 ;  /* 0x0000003b3c3c723e */ /* 0x000fe200000000ff */
        /* <DEDUP_REMOVED lines=10> */
[----:B------:R-:W-:Y:S01]  /*25550*/  BSSY B0, `(.L_x_69) ;  /* 0x00000cf000007945 */ /* 0x000fe20003800000 */
        /* <DEDUP_REMOVED lines=41> */
[-C--:B------:R-:W-:Y:S01]  /*257f0*/  FMUL R21, R30, R58.reuse ;  /* 0x0000003a1e157220 */ /* 0x080fe20000400000 */
[----:B------:R-:W-:-:S02]  /*25800*/  FMUL R30, R43, R58 ;  /* 0x0000003a2b1e7220 */ /* 0x000fc40000400000 */
        /* <DEDUP_REMOVED lines=22> */
[-C--:B-----5:R-:W-:Y:S01]  /*25970*/  FMUL R31, R33, R58.reuse ;  /* 0x0000003a211f7220 */ /* 0x0a0fe20000400000 */
[-C--:B------:R-:W-:Y:S01]  /*25980*/  FMUL R5, R22, R58.reuse ;  /* 0x0000003a16057220 */ /* 0x080fe20000400000 */
[-C--:B------:R-:W-:Y:S01]  /*25990*/  FMUL R14, R27, R58.reuse ;  /* 0x0000003a1b0e7220 */ /* 0x080fe20000400000 */
[-C--:B------:R-:W-:Y:S01]  /*259a0*/  FMUL R16, R25, R58.reuse ;  /* 0x0000003a19107220 */ /* 0x080fe20000400000 */
[----:B------:R-:W-:Y:S01]  /*259b0*/  FMUL R33, R42, R58 ;  /* 0x0000003a2a217220 */ /* 0x000fe20000400000 */
[----:B------:R-:W-:-:S02]  /*259c0*/  VIADD R59, R2, 0x1000 ;  /* 0x00001000023b7836 */ /* 0x000fc40000000000 */
        /* <DEDUP_REMOVED lines=102> */
[----:B------:R-:W-:Y:S02]  /*26030*/  F2FP.F16.F32.PACK_AB R64, R64, R239 ;  /* 0x000000ef4040723e */ /* 0x000fe400000000ff */
[----:B------:R-:W-:Y:S02]  /*26040*/  F2FP.F16.F32.PACK_AB R65, R65, R238 ;  /* 0x000000ee4141723e */ /* 0x000fe400000000ff */
[----:B------:R-:W-:Y:S02]  /*26050*/  F2FP.F16.F32.PACK_AB R66, R66, R237 ;  /* 0x000000ed4242723e */ /* 0x000fe400000000ff */
[----:B------:R-:W-:Y:S01]  /*26060*/  F2FP.F16.F32.PACK_AB R67, R67, R236 ;  /* 0x000000ec4343723e */ /* 0x000fe200000000ff */
[----:B----4-:R-:W-:-:S02]  /*26070*/  FMUL R51, R245, R58 ;  /* 0x0000003af5337220 */ /* 0x010fc40000400000 */
[----:B------:R-:W2:Y:S01]  /*26080*/  S2R R245, SR_TID.X ;  /* 0x0000000000f57919 */ /* 0x000ea20000002100 */
        /* <DEDUP_REMOVED lines=8> */
[----:B-1----:R-:W-:Y:S01]  /*26110*/  BAR.SYNC.DEFER_BLOCKING 0x1, 0x80 ;  /* 0x0042000000007b1d */ /* 0x002fe20000010000 */
[----:B--2---:R-:W-:-:S02]  /*26120*/  LOP3.LUT P0, RZ, R245, 0x4, RZ, 0xc0, !PT ;  /* 0x00000004f5ff7812 */ /* 0x004fc4000780c0ff */
[----:B------:R-:W-:-:S04]  /*26130*/  MOV R245, 0x10 ;  /* 0x0000001000f57802 */ /* 0x000fc80000000f00 */
[----:B------:R-:W-:-:S04]  /*26140*/  SEL R245, R245, 0xfffffff0, !P0 ;  /* 0xfffffff0f5f57807 */ /* 0x000fc80004000000 */
[----:B------:R-:W-:Y:S01]  /*26150*/  LEA R59, R245, R59, 0x1 ;  /* 0x0000003bf53b7211 */ /* 0x000fe200078e08ff */
[----:B------:R-:W-:Y:S06]  /*26160*/  @P1 BRA `(.L_x_70) ;  /* 0x0000000000341947 */ /* 0x000fec0003800000 */
[----:B------:R-:W1:Y:S01]  /*26170*/  LDC.64 R236, c[0x0][0x198] ;  /* 0x00006600ffec7b82 */ /* 0x000e620000000a00 */
[----:B------:R-:W-:Y:S01]  /*26180*/  R2UR UR8, R252 ;  /* 0x00000000fc0872ca */ /* 0x000fe200000e0000 */
[----:B------:R-:W-:Y:S01]  /*26190*/  UMOV UR9, URZ ;  /* 0x0000003f00097c82 */ /* 0x000fe20008000000 */
[----:B------:R-:W-:Y:S01]  /*261a0*/  UMOV UR10, UR43 ;  /* 0x0000002b000a7c82 */ /* 0x000fe20008000000 */
[----:B------:R-:W-:Y:S01]  /*261b0*/  UMOV UR11, UR36 ;  /* 0x00000024000b7c82 */ /* 0x000fe20008000000 */
[----:B------:R-:W-:Y:S01]  /*261c0*/  UMOV UR12, UR37 ;  /* 0x00000025000c7c82 */ /* 0x000fe20008000000 */
[----:B-1----:R-:W-:-:S04]  /*261d0*/  IADD3 R238, P0, R236, 0x670, RZ ;  /* 0x00000670ecee7810 */ /* 0x002fc80007f1e0ff */
[----:B------:R-:W-:Y:S02]  /*261e0*/  IADD3.X R236, RZ, R237, RZ, P0, !PT ;  /* 0x000000edffec7210 */ /* 0x000fe400007fe4ff */
[----:B------:R-:W-:Y:S02]  /*261f0*/  R2UR UR4, R238 ;  /* 0x00000000ee0472ca */ /* 0x000fe400000e0000 */
[----:B------:R-:W-:-:S13]  /*26200*/  R2UR UR5, R236 ;  /* 0x00000000ec0572ca */ /* 0x000fda00000e0000 */
[----:B------:R1:W-:Y:S01]  /*26210*/  UTMASTG.4D [UR8], [UR4] ;  /* 0x00000008040073b5 */ /* 0x0003e20008018000 */
[----:B------:R0:W-:Y:S01]  /*26220*/  UTMACMDFLUSH ;  /* 0x00000000000079b7 */ /* 0x0001e20000000000 */
[----:B-1----:R-:W-:-:S04]  /*26230*/  DEPBAR.LE SB0, 0x1 ;  /* 0x000080400000791a */ /* 0x002fc80000000000 */
.L_x_70:
[----:B------:R-:W-:Y:S05]  /*26240*/  BSYNC B0 ;  /* 0x0000000000007941 */ /* 0x000fea0003800000 */
.L_x_69:
[----:B------:R-:W-:Y:S01]  /*26250*/  BAR.SYNC.DEFER_BLOCKING 0x1, 0x80 ;  /* 0x0042000000007b1d */ /* 0x000fe20000010000 */
[----:B------:R-:W-:Y:S02]  /*26260*/  F2FP.F16.F32.PACK_AB R68, R235, R68 ;  /* 0x00000044eb44723e */ /* 0x000fe400000000ff */
[----:B------:R-:W-:Y:S02]  /*26270*/  F2FP.F16.F32.PACK_AB R69, R234, R69 ;  /* 0x00000045ea45723e */ /* 0x000fe400000000ff */
[----:B------:R-:W-:Y:S01]  /*26280*/  F2FP.F16.F32.PACK_AB R70, R233, R70 ;  /* 0x00000046e946723e */ /* 0x000fe200000000ff */
[----:B------:R-:W-:Y:S01]  /*26290*/  BSSY B0, `(.L_x_71) ;  /* 0x000001e000007945 */ /* 0x000fe20003800000 */
[----:B------:R-:W-:Y:S02]  /*262a0*/  F2FP.F16.F32.PACK_AB R71, R232, R71 ;  /* 0x00000047e847723e */ /* 0x000fe400000000ff */
[----:B------:R-:W-:Y:S02]  /*262b0*/  F2FP.F16.F32.PACK_AB R72, R231, R72 ;  /* 0x00000048e748723e */ /* 0x000fe400000000ff */
[----:B------:R-:W-:-:S02]  /*262c0*/  F2FP.F16.F32.PACK_AB R73, R230, R73 ;  /* 0x00000049e649723e */ /* 0x000fc400000000ff */
[----:B------:R-:W-:Y:S02]  /*262d0*/  F2FP.F16.F32.PACK_AB R74, R229, R74 ;  /* 0x0000004ae54a723e */ /* 0x000fe400000000ff */
[----:B------:R-:W-:Y:S01]  /*262e0*/  F2FP.F16.F32.PACK_AB R75, R228, R75 ;  /* 0x0000004be44b723e */ /* 0x000fe200000000ff */
[----:B------:R1:W-:Y:S04]  /*262f0*/  STSM.16.M88.4 [R2+0x1000], R60 ;  /* 0x0010003c02007844 */ /* 0x0003e80000000200 */
[----:B------:R1:W-:Y:S01]  /*26300*/  STSM.16.M88.4 [R0+0x1000], R64 ;  /* 0x0010004000007844 */ /* 0x0003e20000000200 */
[----:B------:R-:W-:Y:S01]  /*26310*/  @!PT LDS RZ, [RZ] ;  /* 0x00000000fffff984 */ /* 0x000fe20000000800 */
[----:B------:R-:W-:Y:S01]  /*26320*/  @!PT LDS RZ, [RZ] ;  /* 0x00000000fffff984 */ /* 0x000fe20000000800 */
[----:B------:R-:W-:Y:S01]  /*26330*/  @!PT LDS RZ, [RZ] ;  /* 0x00000000fffff984 */ /* 0x000fe20000000800 */
[----:B------:R-:W-:Y:S01]  /*26340*/  @!PT LDS RZ, [RZ] ;  /* 0x00000000fffff984 */ /* 0x000fe20000000800 */
[----:B------:R2:W-:Y:S06]  /*26350*/  MEMBAR.ALL.CTA ;  /* 0x0000000000007992 */ /* 0x0005ec0000008000 */
[----:B--2---:R-:W2:Y:S02]  /*26360*/  FENCE.VIEW.ASYNC.S ;  /* 0x00000000000073c6 */ /* 0x004ea40000000000 */
[----:B--2---:R-:W-:Y:S06]  /*26370*/  BAR.SYNC.DEFER_BLOCKING 0x1, 0x80 ;  /* 0x0042000000007b1d */ /* 0x004fec0000010000 */
[----:B------:R-:W-:Y:S05]  /*26380*/  @P1 BRA `(.L_x_72) ;  /* 0x0000000000381947 */ /* 0x000fea0003800000 */
[----:B-1----:R-:W1:Y:S01]  /*26390*/  LDC.64 R60, c[0x0][0x198] ;  /* 0x00006600ff3c7b82 */ /* 0x002e620000000a00 */
[----:B------:R-:W-:Y:S01]  /*263a0*/  R2UR UR8, R252 ;  /* 0x00000000fc0872ca */ /* 0x000fe200000e0000 */
[----:B------:R-:W-:Y:S01]  /*263b0*/  UMOV UR9, 0x20 ;  /* 0x0000002000097882 */ /* 0x000fe20000000000 */
[----:B------:R-:W-:Y:S01]  /*263c0*/  UMOV UR10, UR43 ;  /* 0x0000002b000a7c82 */ /* 0x000fe20008000000 */
[----:B------:R-:W-:Y:S01]  /*263d0*/  UMOV UR11, UR36 ;  /* 0x00000024000b7c82 */ /* 0x000fe20008000000 */
[----:B------:R-:W-:-:S09]  /*263e0*/  UMOV UR12, UR37 ;  /* 0x00000025000c7c82 */ /* 0x000fd20008000000 */
[----:B------:R-:W-:Y:S01]  /*263f0*/  UIADD3 UR8, UR8, 0x1000, URZ ;  /* 0x0000100008087890 */ /* 0x000fe2000fffe03f */
[----:B-1----:R-:W-:-:S04]  /*26400*/  IADD3 R62, P0, R60, 0x670, RZ ;  /* 0x000006703c3e7810 */ /* 0x002fc80007f1e0ff */
[----:B------:R-:W-:Y:S01]  /*26410*/  R2UR UR4, R62 ;  /* 0x000000003e0472ca */ /* 0x000fe200000e0000 */
[----:B------:R-:W-:-:S05]  /*26420*/  IMAD.X R60, RZ, RZ, R61, P0 ;  /* 0x000000ffff3c7224 */ /* 0x000fca00000e063d */
[----:B------:R-:W-:-:S13]  /*26430*/  R2UR UR5, R60 ;  /* 0x000000003c0572ca */ /* 0x000fda00000e0000 */
[----:B------:R2:W-:Y:S01]  /*26440*/  UTMASTG.4D [UR8], [UR4] ;  /* 0x00000008040073b5 */ /* 0x0005e20008018000 */
[----:B------:R0:W-:Y:S01]  /*26450*/  UTMACMDFLUSH ;  /* 0x00000000000079b7 */ /* 0x0001e20000000000 */
[----:B--2---:R-:W-:-:S04]  /*26460*/  DEPBAR.LE SB0, 0x1 ;  /* 0x000080400000791a */ /* 0x004fc80000000000 */
.L_x_72:
[----:B------:R-:W-:Y:S05]  /*26470*/  BSYNC B0 ;  /* 0x0000000000007941 */ /* 0x000fea0003800000 */
.L_x_71:
[----:B------:R-:W-:Y:S01]  /*26480*/  BAR.SYNC.DEFER_BLOCKING 0x1, 0x80 ;  /* 0x0042000000007b1d */ /* 0x000fe20000010000 */
[----:B-1----:R-:W-:Y:S02]  /*26490*/  F2FP.F16.F32.PACK_AB R60, R227, R226 ;  /* 0x000000e2e33c723e */ /* 0x002fe400000000ff */
        /* <DEDUP_REMOVED lines=8> */
[----:B------:R1:W-:Y:S04]  /*26520*/  STSM.16.M88.4 [R2], R68 ;  /* 0x0000004402007844 */ /* 0x0003e80000000200 */
[----:B------:R1:W-:Y:S01]  /*26530*/  STSM.16.M88.4 [R0], R72 ;  /* 0x0000004800007844 */ /* 0x0003e20000000200 */
        /* <DEDUP_REMOVED lines=20> */
[----:B--2---:R-:W-:-:S04]  /*26680*/  DEPBAR.LE SB0, 0x1 ;  /* 0x000080400000791a */ /* 0x004fc80000000000 */
.L_x_74:
[----:B------:R-:W-:Y:S05]  /*26690*/  BSYNC B0 ;  /* 0x0000000000007941 */ /* 0x000fea0003800000 */
.L_x_73:
        /* <DEDUP_REMOVED lines=28> */
[----:B------:R-:W-:Y:S02]  /*26860*/  IADD3.X R60, RZ, R61, RZ, P0, !PT ;  /* 0x0000003dff3c7210 */ /* 0x000fe400007fe4ff */
[----:B------:R-:W-:Y:S02]  /*26870*/  R2UR UR4, R62 ;  /* 0x000000003e0472ca */ /* 0x000fe400000e0000 */
[----:B------:R-:W-:-:S13]  /*26880*/  R2UR UR5, R60 ;  /* 0x000000003c0572ca */ /* 0x000fda00000e0000 */
[----:B------:R2:W-:Y:S01]  /*26890*/  UTMASTG.4D [UR8], [UR4] ;  /* 0x00000008040073b5 */ /* 0x0005e20008018000 */
[----:B------:R0:W-:Y:S01]  /*268a0*/  UTMACMDFLUSH ;  /* 0x00000000000079b7 */ /* 0x0001e20000000000 */
[----:B--2---:R-:W-:-:S04]  /*268b0*/  DEPBAR.LE SB0, 0x1 ;  /* 0x000080400000791a */ /* 0x004fc80000000000 */
.L_x_76:
[----:B------:R-:W-:Y:S05]  /*268c0*/  BSYNC B0 ;  /* 0x0000000000007941 */ /* 0x000fea0003800000 */
.L_x_75:
        /* <DEDUP_REMOVED lines=27> */
[----:B------:R-:W-:Y:S01]  /*26a80*/  R2UR UR4, R70 ;  /* 0x00000000460472ca */ /* 0x000fe200000e0000 */
[----:B------:R-:W-:-:S05]  /*26a90*/  IMAD.X R68, RZ, RZ, R69, P0 ;  /* 0x000000ffff447224 */ /* 0x000fca00000e0645 */
[----:B------:R-:W-:-:S13]  /*26aa0*/  R2UR UR5, R68 ;  /* 0x00000000440572ca */ /* 0x000fda00000e0000 */
[----:B------:R2:W-:Y:S01]  /*26ab0*/  UTMASTG.4D [UR8], [UR4] ;  /* 0x00000008040073b5 */ /* 0x0005e20008018000 */
[----:B------:R0:W-:Y:S01]  /*26ac0*/  UTMACMDFLUSH ;  /* 0x00000000000079b7 */ /* 0x0001e20000000000 */
[----:B--2---:R-:W-:-:S04]  /*26ad0*/  DEPBAR.LE SB0, 0x1 ;  /* 0x000080400000791a */ /* 0x004fc80000000000 */
.L_x_78:
[----:B------:R-:W-:Y:S05]  /*26ae0*/  BSYNC B0 ;  /* 0x0000000000007941 */ /* 0x000fea0003800000 */
.L_x_77:
        /* <DEDUP_REMOVED lines=34> */
.L_x_80:
[----:B------:R-:W-:Y:S05]  /*26d10*/  BSYNC B0 ;  /* 0x0000000000007941 */ /* 0x000fea0003800000 */
.L_x_79:
        /* <DEDUP_REMOVED lines=33> */
.L_x_82:
[----:B------:R-:W-:Y:S05]  /*26f30*/  BSYNC B0 ;  /* 0x0000000000007941 */ /* 0x000fea0003800000 */
.L_x_81:
        /* <DEDUP_REMOVED lines=34> */
.L_x_84:
[----:B------:R-:W-:Y:S05]  /*27160*/  BSYNC B0 ;  /* 0x0000000000007941 */ /* 0x000fea0003800000 */
.L_x_83:
        /* <DEDUP_REMOVED lines=33> */
.L_x_86:
[----:B------:R-:W-:Y:S05]  /*27380*/  BSYNC B0 ;  /* 0x0000000000007941 */ /* 0x000fea0003800000 */
.L_x_85:
        /* <DEDUP_REMOVED lines=34> */
.L_x_88:
[----:B------:R-:W-:Y:S05]  /*275b0*/  BSYNC B0 ;  /* 0x0000000000007941 */ /* 0x000fea0003800000 */
.L_x_87:
        /* <DEDUP_REMOVED lines=33> */
.L_x_90:
[----:B------:R-:W-:Y:S05]  /*277d0*/  BSYNC B0 ;  /* 0x0000000000007941 */ /* 0x000fea0003800000 */
.L_x_89:
[----:B------:R-:W-:Y:S01]  /*277e0*/  BAR.SYNC.DEFER_BLOCKING 0x1, 0x80 ;  /* 0x0042000000007b1d */ /* 0x000fe20000010000 */
[----:B------:R-:W-:Y:S02]  /*277f0*/  F2FP.F16.F32.PACK_AB R5, R5, R6 ;  /* 0x000000060505723e */ /* 0x000fe400000000ff */
[----:B------:R-:W-:Y:S02]  /*27800*/  F2FP.F16.F32.PACK_AB R6, R7, R8 ;  /* 0x000000080706723e */ /* 0x000fe400000000ff */
[----:B-1----:R-:W-:Y:S01]  /*27810*/  F2FP.F16.F32.PACK_AB R68, R82, R83 ;  /* 0x000000535244723e */ /* 0x002fe200000000ff */
        /* <DEDUP_REMOVED lines=16> */
[----:B------:R-:W2:Y:S01]  /*27920*/  LDC.64 R8, c[0x0][0x198] ;  /* 0x00006600ff087b82 */ /* 0x000ea20000000a00 */
[----:B------:R-:W-:Y:S01]  /*27930*/  R2UR UR8, R252 ;  /* 0x00000000fc0872ca */ /* 0x000fe200000e0000 */
[----:B------:R-:W-:Y:S01]  /*27940*/  UMOV UR9, 0x160 ;  /* 0x0000016000097882 */ /* 0x000fe20000000000 */
[----:B------:R-:W-:Y:S01]  /*27950*/  UMOV UR10, UR43 ;  /* 0x0000002b000a7c82 */ /* 0x000fe20008000000 */
[----:B------:R-:W-:Y:S01]  /*27960*/  UMOV UR11, UR36 ;  /* 0x00000024000b7c82 */ /* 0x000fe20008000000 */
[----:B------:R-:W-:-:S09]  /*27970*/  UMOV UR12, UR37 ;  /* 0x00000025000c7c82 */ /* 0x000fd20008000000 */
[----:B------:R-:W-:Y:S01]  /*27980*/  UIADD3 UR8, UR8, 0x1000, URZ ;  /* 0x0000100008087890 */ /* 0x000fe2000fffe03f */
[----:B--2---:R-:W-:-:S04]  /*27990*/  IADD3 R3, P0, R8, 0x670, RZ ;  /* 0x0000067008037810 */ /* 0x004fc80007f1e0ff */
[----:B------:R-:W-:Y:S02]  /*279a0*/  IADD3.X R8, RZ, R9, RZ, P0, !PT ;  /* 0x00000009ff087210 */ /* 0x000fe400007fe4ff */
[----:B------:R-:W-:Y:S02]  /*279b0*/  R2UR UR4, R3 ;  /* 0x00000000030472ca */ /* 0x000fe400000e0000 */
[----:B------:R-:W-:-:S13]  /*279c0*/  R2UR UR5, R8 ;  /* 0x00000000080572ca */ /* 0x000fda00000e0000 */
[----:B------:R2:W-:Y:S01]  /*279d0*/  UTMASTG.4D [UR8], [UR4] ;  /* 0x00000008040073b5 */ /* 0x0005e20008018000 */
[----:B------:R0:W-:Y:S01]  /*279e0*/  UTMACMDFLUSH ;  /* 0x00000000000079b7 */ /* 0x0001e20000000000 */
[----:B--2---:R-:W-:-:S04]  /*279f0*/  DEPBAR.LE SB0, 0x1 ;  /* 0x000080400000791a */ /* 0x004fc80000000000 */
.L_x_92:
[----:B------:R-:W-:Y:S05]  /*27a00*/  BSYNC B0 ;  /* 0x0000000000007941 */ /* 0x000fea0003800000 */
.L_x_91:
        /* <DEDUP_REMOVED lines=17> */
[----:B---3--:R-:W3:Y:S02]  /*27b20*/  FENCE.VIEW.ASYNC.S ;  /* 0x00000000000073c6 */ /* 0x008ee40000000000 */
[----:B---3--:R-:W-:Y:S06]  /*27b30*/  BAR.SYNC.DEFER_BLOCKING 0x1, 0x80 ;  /* 0x0042000000007b1d */ /* 0x008fec0000010000 */
[----:B------:R-:W-:Y:S05]  /*27b40*/  @P1 BRA `(.L_x_94) ;  /* 0x0000000000341947 */ /* 0x000fea0003800000 */
[----:B--2---:R-:W2:Y:S01]  /*27b50*/  LDC.64 R4, c[0x0][0x198] ;  /* 0x00006600ff047b82 */ /* 0x004ea20000000a00 */
[----:B------:R-:W-:Y:S01]  /*27b60*/  R2UR UR8, R252 ;  /* 0x00000000fc0872ca */ /* 0x000fe200000e0000 */
[----:B------:R-:W-:Y:S01]  /*27b70*/  UMOV UR9, 0x180 ;  /* 0x0000018000097882 */ /* 0x000fe20000000000 */
[----:B------:R-:W-:Y:S01]  /*27b80*/  UMOV UR10, UR43 ;  /* 0x0000002b000a7c82 */ /* 0x000fe20008000000 */
[----:B------:R-:W-:Y:S01]  /*27b90*/  UMOV UR11, UR36 ;  /* 0x00000024000b7c82 */ /* 0x000fe20008000000 */
[----:B------:R-:W-:Y:S01]  /*27ba0*/  UMOV UR12, UR37 ;  /* 0x00000025000c7c82 */ /* 0x000fe20008000000 */
[----:B--2---:R-:W-:-:S04]  /*27bb0*/  IADD3 R3, P0, R4, 0x670, RZ ;  /* 0x0000067004037810 */ /* 0x004fc80007f1e0ff */
[----:B------:R-:W-:Y:S02]  /*27bc0*/  IADD3.X R4, RZ, R5, RZ, P0, !PT ;  /* 0x00000005ff047210 */ /* 0x000fe400007fe4ff */
[----:B------:R-:W-:Y:S02]  /*27bd0*/  R2UR UR4, R3 ;  /* 0x00000000030472ca */ /* 0x000fe400000e0000 */
[----:B------:R-:W-:-:S13]  /*27be0*/  R2UR UR5, R4 ;  /* 0x00000000040572ca */ /* 0x000fda00000e0000 */
[----:B------:R3:W-:Y:S01]  /*27bf0*/  UTMASTG.4D [UR8], [UR4] ;  /* 0x00000008040073b5 */ /* 0x0007e20008018000 */
[----:B------:R0:W-:Y:S01]  /*27c00*/  UTMACMDFLUSH ;  /* 0x00000000000079b7 */ /* 0x0001e20000000000 */
[----:B---3--:R-:W-:-:S04]  /*27c10*/  DEPBAR.LE SB0, 0x1 ;  /* 0x000080400000791a */ /* 0x008fc80000000000 */
.L_x_94:
[----:B------:R-:W-:Y:S05]  /*27c20*/  BSYNC B0 ;  /* 0x0000000000007941 */ /* 0x000fea0003800000 */
.L_x_93:
        /* <DEDUP_REMOVED lines=17> */
[----:B----4-:R-:W4:Y:S02]  /*27d40*/  FENCE.VIEW.ASYNC.S ;  /* 0x00000000000073c6 */ /* 0x010f240000000000 */
[----:B----4-:R-:W-:Y:S06]  /*27d50*/  BAR.SYNC.DEFER_BLOCKING 0x1, 0x80 ;  /* 0x0042000000007b1d */ /* 0x010fec0000010000 */
[----:B------:R-:W-:Y:S05]  /*27d60*/  @P1 BRA `(.L_x_96) ;  /* 0x0000000000381947 */ /* 0x000fea0003800000 */
[----:B--2---:R-:W2:Y:S01]  /*27d70*/  LDC.64 R4, c[0x0][0x198] ;  /* 0x00006600ff047b82 */ /* 0x004ea20000000a00 */
[----:B------:R-:W-:Y:S01]  /*27d80*/  R2UR UR8, R252 ;  /* 0x00000000fc0872ca */ /* 0x000fe200000e0000 */
[----:B------:R-:W-:Y:S01]  /*27d90*/  UMOV UR9, 0x1a0 ;  /* 0x000001a000097882 */ /* 0x000fe20000000000 */
[----:B------:R-:W-:Y:S01]  /*27da0*/  UMOV UR10, UR43 ;  /* 0x0000002b000a7c82 */ /* 0x000fe20008000000 */
[----:B------:R-:W-:Y:S01]  /*27db0*/  UMOV UR11, UR36 ;  /* 0x00000024000b7c82 */ /* 0x000fe20008000000 */
[----:B------:R-:W-:-:S09]  /*27dc0*/  UMOV UR12, UR37 ;  /* 0x00000025000c7c82 */ /* 0x000fd20008000000 */
[----:B------:R-:W-:Y:S01]  /*27dd0*/  UIADD3 UR8, UR8, 0x1000, URZ ;  /* 0x0000100008087890 */ /* 0x000fe2000fffe03f */
[----:B--2---:R-:W-:-:S04]  /*27de0*/  IADD3 R3, P0, R4, 0x670, RZ ;  /* 0x0000067004037810 */ /* 0x004fc80007f1e0ff */
[----:B------:R-:W-:Y:S01]  /*27df0*/  R2UR UR4, R3 ;  /* 0x00000000030472ca */ /* 0x000fe200000e0000 */
[----:B------:R-:W-:-:S05]  /*27e00*/  IMAD.X R4, RZ, RZ, R5, P0 ;  /* 0x000000ffff047224 */ /* 0x000fca00000e0605 */
[----:B------:R-:W-:-:S13]  /*27e10*/  R2UR UR5, R4 ;  /* 0x00000000040572ca */ /* 0x000fda00000e0000 */
[----:B------:R4:W-:Y:S01]  /*27e20*/  UTMASTG.4D [UR8], [UR4] ;  /* 0x00000008040073b5 */ /* 0x0009e20008018000 */
[----:B------:R0:W-:Y:S01]  /*27e30*/  UTMACMDFLUSH ;  /* 0x00000000000079b7 */ /* 0x0001e20000000000 */
[----:B----4-:R-:W-:-:S04]  /*27e40*/  DEPBAR.LE SB0, 0x1 ;  /* 0x000080400000791a */ /* 0x010fc80000000000 */
.L_x_96:
[----:B------:R-:W-:Y:S05]  /*27e50*/  BSYNC B0 ;  /* 0x0000000000007941 */ /* 0x000fea0003800000 */
.L_x_95:
        /* <DEDUP_REMOVED lines=17> */
[----:B-----5:R-:W5:Y:S02]  /*27f70*/  FENCE.VIEW.ASYNC.S ;  /* 0x00000000000073c6 */ /* 0x020f640000000000 */
[----:B-----5:R-:W-:Y:S06]  /*27f80*/  BAR.SYNC.DEFER_BLOCKING 0x1, 0x80 ;  /* 0x0042000000007b1d */ /* 0x020fec0000010000 */
[----:B------:R-:W-:Y:S05]  /*27f90*/  @P1 BRA `(.L_x_98) ;  /* 0x0000000000341947 */ /* 0x000fea0003800000 */
[----:B--2---:R-:W4:Y:S01]  /*27fa0*/  LDC.64 R4, c[0x0][0x198] ;  /* 0x00006600ff047b82 */ /* 0x004f220000000a00 */
[----:B------:R-:W-:Y:S01]  /*27fb0*/  R2UR UR8, R252 ;  /* 0x00000000fc0872ca */ /* 0x000fe200000e0000 */
[----:B------:R-:W-:Y:S01]  /*27fc0*/  UMOV UR9, 0x1c0 ;  /* 0x000001c000097882 */ /* 0x000fe20000000000 */
[----:B------:R-:W-:Y:S01]  /*27fd0*/  UMOV UR10, UR43 ;  /* 0x0000002b000a7c82 */ /* 0x000fe20008000000 */
[----:B------:R-:W-:Y:S01]  /*27fe0*/  UMOV UR11, UR36 ;  /* 0x00000024000b7c82 */ /* 0x000fe20008000000 */
[----:B------:R-:W-:Y:S01]  /*27ff0*/  UMOV UR12, UR37 ;  /* 0x00000025000c7c82 */ /* 0x000fe20008000000 */
[----:B----4-:R-:W-:-:S04]  /*28000*/  IADD3 R0, P0, R4, 0x670, RZ ;  /* 0x0000067004007810 */ /* 0x010fc80007f1e0ff */
[----:B------:R-:W-:Y:S02]  /*28010*/  IADD3.X R4, RZ, R5, RZ, P0, !PT ;  /* 0x00000005ff047210 */ /* 0x000fe400007fe4ff */
[----:B------:R-:W-:Y:S02]  /*28020*/  R2UR UR4, R0 ;  /* 0x00000000000472ca */ /* 0x000fe400000e0000 */
[----:B------:R-:W-:-:S13]  /*28030*/  R2UR UR5, R4 ;  /* 0x00000000040572ca */ /* 0x000fda00000e0000 */
[----:B------:R2:W-:Y:S01]  /*28040*/  UTMASTG.4D [UR8], [UR4] ;  /* 0x00000008040073b5 */ /* 0x0005e20008018000 */
[----:B------:R0:W-:Y:S01]  /*28050*/  UTMACMDFLUSH ;  /* 0x00000000000079b7 */ /* 0x0001e20000000000 */
[----:B--2---:R-:W-:-:S04]  /*28060*/  DEPBAR.LE SB0, 0x1 ;  /* 0x000080400000791a */ /* 0x004fc80000000000 */
.L_x_98:
[----:B------:R-:W-:Y:S05]  /*28070*/  BSYNC B0 ;  /* 0x0000000000007941 */ /* 0x000fea0003800000 */
.L_x_97:
[----:B------:R-:W-:Y:S06]  /*28080*/  BAR.SYNC.DEFER_BLOCKING 0x1, 0x80 ;  /* 0x0042000000007b1d */ /* 0x000fec0000010000 */
[----:B------:R-:W-:Y:S01]  /*28090*/  BSSY B0, `(.L_x_99) ;  /* 0x0000018000007945 */ /* 0x000fe20003800000 */
[----:B------:R1:W-:Y:S04]  /*280a0*/  STSM.16.M88.4 [R2+0x1000], R44 ;  /* 0x0010002c02007844 */ /* 0x0003e80000000200 */
        /* <DEDUP_REMOVED lines=9> */
[----:B-1234-:R-:W1:Y:S01]  /*28140*/  LDC.64 R2, c[0x0][0x198] ;  /* 0x00006600ff027b82 */ /* 0x01ee620000000a00 */
        /* <DEDUP_REMOVED lines=10> */
[----:B------:R1:W-:Y:S02]  /*281f0*/  UTMASTG.4D [UR8], [UR4] ;  /* 0x00000008040073b5 */ /* 0x0003e40008018000 */
[----:B-1----:R0:W-:Y:S02]  /*28200*/  UTMACMDFLUSH ;  /* 0x00000000000079b7 */ /* 0x0021e40000000000 */
.L_x_100:
[----:B------:R-:W-:Y:S05]  /*28210*/  BSYNC B0 ;  /* 0x0000000000007941 */ /* 0x000fea0003800000 */
.L_x_99:
[----:B------:R-:W-:-:S04]  /*28220*/  DEPBAR.LE SB0, 0x0 ;  /* 0x000080000000791a */ /* 0x000fc80000000000 */
[----:B------:R-:W-:Y:S05]  /*28230*/  EXIT ;  /* 0x000000000000794d */ /* 0x000fea0003800000 */
        .weak           $__internal_0_$__cuda_sm20_rcp_rn_f32_slowpath
        .type           $__internal_0_$__cuda_sm20_rcp_rn_f32_slowpath,@function
        .size           $__internal_0_$__cuda_sm20_rcp_rn_f32_slowpath,(.L_x_106 - $__internal_0_$__cuda_sm20_rcp_rn_f32_slowpath)
$__internal_0_$__cuda_sm20_rcp_rn_f32_slowpath:
[----:B------:R-:W-:Y:S01]  /*28240*/  IMAD.SHL.U32 R2, R0, 0x2, RZ ;  /* 0x0000000200027824 */ /* 0x000fe200078e00ff */
[----:B------:R-:W-:Y:S04]  /*28250*/  BSSY B2, `(.L_x_101) ;  /* 0x0000030000027945 */ /* 0x000fe80003800000 */
[----:B------:R-:W-:-:S04]  /*28260*/  SHF.R.U32.HI R2, RZ, 0x18, R2 ;  /* 0x00000018ff027819 */ /* 0x000fc80000011602 */
[----:B------:R-:W-:-:S13]  /*28270*/  ISETP.NE.U32.AND P0, PT, R2, RZ, PT ;  /* 0x000000ff0200720c */ /* 0x000fda0003f05070 */
[----:B------:R-:W-:Y:S05]  /*28280*/  @P0 BRA `(.L_x_102) ;  /* 0x0000000000280947 */ /* 0x000fea0003800000 */
[----:B------:R-:W-:-:S04]  /*28290*/  SHF.L.U32 R2, R0, 0x1, RZ ;  /* 0x0000000100027819 */ /* 0x000fc800000006ff */
[----:B------:R-:W-:-:S13]  /*282a0*/  ISETP.NE.AND P0, PT, R2, RZ, PT ;  /* 0x000000ff0200720c */ /* 0x000fda0003f05270 */
[----:B------:R-:W-:Y:S01]  /*282b0*/  @P0 FFMA R5, R0, 1.84467440737095516160e+19, RZ ;  /* 0x5f80000000050823 */ /* 0x000fe200000000ff */
[----:B------:R-:W-:Y:S08]  /*282c0*/  @!P0 MUFU.RCP R2, R0 ;  /* 0x0000000000028308 */ /* 0x000ff00000001000 */
[----:B------:R-:W1:Y:S02]  /*282d0*/  @P0 MUFU.RCP R3, R5 ;  /* 0x0000000500030308 */ /* 0x000e640000001000 */
[----:B-1----:R-:W-:-:S04]  /*282e0*/  @P0 FFMA R5, R5, R3, -1 ;  /* 0xbf80000005050423 */ /* 0x002fc80000000003 */
[----:B------:R-:W-:-:S04]  /*282f0*/  @P0 FADD.FTZ R5, -R5, -RZ ;  /* 0x800000ff05050221 */ /* 0x000fc80000010100 */
[----:B------:R-:W-:-:S04]  /*28300*/  @P0 FFMA R3, R3, R5, R3 ;  /* 0x0000000503030223 */ /* 0x000fc80000000003 */
[----:B------:R-:W-:Y:S01]  /*28310*/  @P0 FFMA R2, R3, 1.84467440737095516160e+19, RZ ;  /* 0x5f80000003020823 */ /* 0x000fe200000000ff */
[----:B------:R-:W-:Y:S06]  /*28320*/  BRA `(.L_x_103) ;  /* 0x0000000000887947 */ /* 0x000fec0003800000 */
.L_x_102:
[----:B------:R-:W-:-:S04]  /*28330*/  IADD3 R12, R2, -0xfd, RZ ;  /* 0xffffff03020c7810 */ /* 0x000fc80007ffe0ff */
[----:B------:R-:W-:-:S13]  /*28340*/  ISETP.GT.U32.AND P0, PT, R12, 0x1, PT ;  /* 0x000000010c00780c */ /* 0x000fda0003f04070 */
[----:B------:R-:W-:Y:S05]  /*28350*/  @P0 BRA `(.L_x_104) ;  /* 0x0000000000780947 */ /* 0x000fea0003800000 */
[----:B------:R-:W-:Y:S01]  /*28360*/  LOP3.LUT R5, R0, 0x7fffff, RZ, 0xc0, !PT ;  /* 0x007fffff00057812 */ /* 0x000fe200078ec0ff */
[----:B------:R-:W-:Y:S01]  /*28370*/  IMAD.MOV.U32 R13, RZ, RZ, 0x3 ;  /* 0x00000003ff0d7424 */ /* 0x000fe200078e00ff */
[----:B------:R-:W-:Y:S02]  /*28380*/  IADD3 R2, R2, -0xfc, RZ ;  /* 0xffffff0402027810 */ /* 0x000fe40007ffe0ff */
[----:B------:R-:W-:Y:S02]  /*28390*/  LOP3.LUT R5, R5, 0x3f800000, RZ, 0xfc, !PT ;  /* 0x3f80000005057812 */ /* 0x000fe400078efcff */
[----:B------:R-:W-:Y:S02]  /*283a0*/  SHF.L.U32 R13, R13, R12, RZ ;  /* 0x0000000c0d0d7219 */ /* 0x000fe400000006ff */
[----:B------:R-:W1:Y:S02]  /*283b0*/  MUFU.RCP R3, R5 ;  /* 0x0000000500037308 */ /* 0x000e640000001000 */
[----:B-1----:R-:W-:-:S04]  /*283c0*/  FFMA R6, R5, R3, -1 ;  /* 0xbf80000005067423 */ /* 0x002fc80000000003 */
[----:B------:R-:W-:-:S04]  /*283d0*/  FADD.FTZ R6, -R6, -RZ ;  /* 0x800000ff06067221 */ /* 0x000fc80000010100 */
[CCC-:B------:R-:W-:Y:S01]  /*283e0*/  FFMA.RM R5, R3.reuse, R6.reuse, R3.reuse ;  /* 0x0000000603057223 */ /* 0x1c0fe20000004003 */
[----:B------:R-:W-:-:S05]  /*283f0*/  FFMA.RP R3, R3, R6, R3 ;  /* 0x0000000603037223 */ /* 0x000fca0000008003 */
[C---:B------:R-:W-:Y:S02]  /*28400*/  FSETP.NEU.FTZ.AND P0, PT, R5.reuse, R3, PT ;  /* 0x000000030500720b */ /* 0x040fe40003f1d000 */
[----:B------:R-:W-:Y:S02]  /*28410*/  LOP3.LUT R3, R5, 0x7fffff, RZ, 0xc0, !PT ;  /* 0x007fffff05037812 */ /* 0x000fe400078ec0ff */
[----:B------:R-:W-:Y:S02]  /*28420*/  SEL R5, RZ, 0xffffffff, !P0 ;  /* 0xffffffffff057807 */ /* 0x000fe40004000000 */
[----:B------:R-:W-:Y:S02]  /*28430*/  LOP3.LUT R3, R3, 0x800000, RZ, 0xfc, !PT ;  /* 0x0080000003037812 */ /* 0x000fe400078efcff */
[----:B------:R-:W-:Y:S02]  /*28440*/  IADD3 R6, -R5, RZ, RZ ;  /* 0x000000ff05067210 */ /* 0x000fe40007ffe1ff */
[----:B------:R-:W-:-:S02]  /*28450*/  LOP3.LUT R13, R13, R3, RZ, 0xc0, !PT ;  /* 0x000000030d0d7212 */ /* 0x000fc400078ec0ff */
[-C--:B------:R-:W-:Y:S02]  /*28460*/  LOP3.LUT P1, RZ, R6, R12.reuse, R3, 0xf8, !PT ;  /* 0x0000000c06ff7212 */ /* 0x080fe4000782f803 */
[----:B------:R-:W-:Y:S02]  /*28470*/  SHF.R.U32.HI R5, RZ, R12, R13 ;  /* 0x0000000cff057219 */ /* 0x000fe4000001160d */
[----:B------:R-:W-:Y:S02]  /*28480*/  SHF.R.U32.HI R2, RZ, R2, R3 ;  /* 0x00000002ff027219 */ /* 0x000fe40000011603 */
[C---:B------:R-:W-:Y:S02]  /*28490*/  LOP3.LUT P0, RZ, R5.reuse, 0x1, RZ, 0xc0, !PT ;  /* 0x0000000105ff7812 */ /* 0x040fe4000780c0ff */
[----:B------:R-:W-:-:S04]  /*284a0*/  LOP3.LUT P2, RZ, R5, 0x2, RZ, 0xc0, !PT ;  /* 0x0000000205ff7812 */ /* 0x000fc8000784c0ff */
[----:B------:R-:W-:Y:S02]  /*284b0*/  PLOP3.LUT P0, PT, P0, P1, P2, 0xe0, 0x0 ;  /* 0x000000000000781c */ /* 0x000fe40000703c20 */
[----:B------:R-:W-:Y:S02]  /*284c0*/  LOP3.LUT P1, RZ, R0, 0x7fffff, RZ, 0xc0, !PT ;  /* 0x007fffff00ff7812 */ /* 0x000fe4000782c0ff */
[----:B------:R-:W-:-:S05]  /*284d0*/  SEL R3, RZ, 0x1, !P0 ;  /* 0x00000001ff037807 */ /* 0x000fca0004000000 */
[----:B------:R-:W-:-:S05]  /*284e0*/  IMAD.MOV R3, RZ, RZ, -R3 ;  /* 0x000000ffff037224 */ /* 0x000fca00078e0a03 */
[----:B------:R-:W-:-:S13]  /*284f0*/  ISETP.GE.AND P0, PT, R3, RZ, PT ;  /* 0x000000ff0300720c */ /* 0x000fda0003f06270 */
[----:B------:R-:W-:-:S04]  /*28500*/  @!P0 IADD3 R2, R2, 0x1, RZ ;  /* 0x0000000102028810 */ /* 0x000fc80007ffe0ff */
[----:B------:R-:W-:-:S04]  /*28510*/  @!P1 SHF.L.U32 R2, R2, 0x1, RZ ;  /* 0x0000000102029819 */ /* 0x000fc800000006ff */
[----:B------:R-:W-:Y:S01]  /*28520*/  LOP3.LUT R2, R2, 0x80000000, R0, 0xf8, !PT ;  /* 0x8000000002027812 */ /* 0x000fe200078ef800 */
[----:B------:R-:W-:Y:S06]  /*28530*/  BRA `(.L_x_103) ;  /* 0x0000000000047947 */ /* 0x000fec0003800000 */
.L_x_104:
[----:B------:R1:W2:Y:S02]  /*28540*/  MUFU.RCP R2, R0 ;  /* 0x0000000000027308 */ /* 0x0002a40000001000 */
.L_x_103:
[----:B------:R-:W-:Y:S05]  /*28550*/  BSYNC B2 ;  /* 0x0000000000027941 */ /* 0x000fea0003800000 */
.L_x_101:
[----:B--2---:R-:W-:Y:S01]  /*28560*/  IMAD.MOV.U32 R5, RZ, RZ, R2 ;  /* 0x000000ffff057224 */ /* 0x004fe200078e0002 */
[----:B------:R-:W-:Y:S02]  /*28570*/  MOV R2, R7 ;  /* 0x0000000700027202 */ /* 0x000fe40000000f00 */
[----:B------:R-:W-:-:S04]  /*28580*/  MOV R3, 0x0 ;  /* 0x0000000000037802 */ /* 0x000fc80000000f00 */
[----:B-1----:R-:W-:Y:S05]  /*28590*/  RET.REL.NODEC R2 `(_ZN7cutlass13device_kernelINS_4fmha6kernel13FmhaKernelTmaINS1_10collective15FmhaMainloopTmaINS_6half_tEfN4cute5tupleIJNS7_1CILi64EEESA_NS9_ILi512EEEEEENS4_12CausalFusionEJEEENS4_15FmhaFwdEpilogueIS6_fNS8_IJSA_SB_SA_EEEEEJEEEEEvNT_6ParamsE) ;  /* 0xfffffd7802987950 */ /* 0x002fea0003c3ffff */
.L_x_105:
[----:B------:R-:W-:-:S00]  /*285a0*/  BRA `(.L_x_105) ;  /* 0xfffffffc00fc7947 */ /* 0x000fc0000383ffff */
[----:B------:R-:W-:-:S00]  /*285b0*/  NOP ;  /* 0x0000000000007918 */ /* 0x000fc00000000000 */
        /* <DEDUP_REMOVED lines=12> */
.L_x_106:


//--------------------- .nv.global.init           --------------------------
	.section	.nv.global.init,"aw",@progbits
.nv.global.init:
	.type		$str$23,@object
	.size		$str$23,($str$24 - $str$23)
$str$23:
        /*0000*/ 	.byte	0x28, 0x61, 0x64, 0x64, 0x72, 0x65, 0x73, 0x73, 0x20, 0x26, 0x20, 0x6d, 0x61, 0x73, 0x6b, 0x29
        /*0010*/ 	.byte	0x20, 0x3d, 0x3d, 0x20, 0x30, 0x00
	.type		$str$24,@object
	.size		$str$24,(__unnamed_1 - $str$24)
$str$24:
        /*0016*/ 	.byte	0x2f, 0x74, 0x6d, 0x70, 0x2f, 0x63, 0x75, 0x74, 0x6c, 0x61, 0x73, 0x73, 0x5f, 0x73, 0x77, 0x65
        /*0026*/ 	.byte	0x65, 0x70, 0x5f, 0x73, 0x72, 0x63, 0x2f, 0x69, 0x6e, 0x63, 0x6c, 0x75, 0x64, 0x65, 0x2f, 0x63
        /*0036*/ 	.byte	0x75, 0x74, 0x65, 0x2f, 0x70, 0x6f, 0x69, 0x6e, 0x74, 0x65, 0x72, 0x5f, 0x66, 0x6c, 0x61, 0x67
        /*0046*/ 	.byte	0x67, 0x65, 0x64, 0x2e, 0x68, 0x70, 0x70, 0x00
	.type		__unnamed_1,@object
	.size		__unnamed_1,(__unnamed_2 - __unnamed_1)
__unnamed_1:
        /* <DEDUP_REMOVED lines=28> */
        /*020e*/ 	.byte	0x3e, 0x3e, 0x3e, 0x3e, 0x3e, 0x5d, 0x00
	.type		__unnamed_2,@object
	.size		__unnamed_2,(.L_1 - __unnamed_2)
__unnamed_2:
        /* <DEDUP_REMOVED lines=29> */
.L_1:


//--------------------- .nv.shared._ZN7cutlass13device_kernelINS_4fmha6kernel13FmhaKernelTmaINS1_10collective15FmhaMainloopTmaINS_6half_tEfN4cute5tupleIJNS7_1CILi64EEESA_NS9_ILi512EEEEEENS4_12CausalFusionEJEEENS4_15FmhaFwdEpilogueIS6_fNS8_IJSA_SB_SA_EEEEEJEEEEEvNT_6ParamsE --------------------------
	.section	.nv.shared._ZN7cutlass13device_kernelINS_4fmha6kernel13FmhaKernelTmaINS1_10collective15FmhaMainloopTmaINS_6half_tEfN4cute5tupleIJNS7_1CILi64EEESA_NS9_ILi512EEEEEENS4_12CausalFusionEJEEENS4_15FmhaFwdEpilogueIS6_fNS8_IJSA_SB_SA_EEEEEJEEEEEvNT_6ParamsE,"aw",@nobits
	.sectionflags	@""
	.align	16
	.zero		1024


//--------------------- .nv.shared.reserved.0     --------------------------
	.section	.nv.shared.reserved.0,"aw",@nobits
	.weak		__nv_reservedSMEM_offset_0_alias
	.size		__nv_reservedSMEM_offset_0_alias, 0, 0
	.other		__nv_reservedSMEM_offset_0_alias,@"STO_CUDA_RESERVED_SHARED STV_DEFAULT"
__nv_reservedSMEM_offset_0_alias:
	.zero		0


//--------------------- .nv.global                --------------------------
	.section	.nv.global,"aw",@nobits
.nv.global:
	.type		_ZN39_INTERNAL_13a39edd_4_k_cu_9955a92d_29064cute1_E,@object
	.size		_ZN39_INTERNAL_13a39edd_4_k_cu_9955a92d_29064cute1_E,(_ZN39_INTERNAL_13a39edd_4_k_cu_9955a92d_29064cuda3std3__45__cpo6cbeginE - _ZN39_INTERNAL_13a39edd_4_k_cu_9955a92d_29064cute1_E)
_ZN39_INTERNAL_13a39edd_4_k_cu_9955a92d_29064cute1_E:
	.zero		1
	.type		_ZN39_INTERNAL_13a39edd_4_k_cu_9955a92d_29064cuda3std3__45__cpo6cbeginE,@object
	.size		_ZN39_INTERNAL_13a39edd_4_k_cu_9955a92d_29064cuda3std3__45__cpo6cbeginE,(_ZN39_INTERNAL_13a39edd_4_k_cu_9955a92d_29064cuda3std3__48in_placeE - _ZN39_INTERNAL_13a39edd_4_k_cu_9955a92d_29064cuda3std3__45__cpo6cbeginE)
_ZN39_INTERNAL_13a39edd_4_k_cu_9955a92d_29064cuda3std3__45__cpo6cbeginE:
	.zero		1
	.type		_ZN39_INTERNAL_13a39edd_4_k_cu_9955a92d_29064cuda3std3__48in_placeE,@object
	.size		_ZN39_INTERNAL_13a39edd_4_k_cu_9955a92d_29064cuda3std3__48in_placeE,(_ZN39_INTERNAL_13a39edd_4_k_cu_9955a92d_29064cuda3std6ranges3__45__cpo9iter_moveE - _ZN39_INTERNAL_13a39edd_4_k_cu_9955a92d_29064cuda3std3__48in_placeE)
_ZN39_INTERNAL_13a39edd_4_k_cu_9955a92d_29064cuda3std3__48in_placeE:
	.zero		1
	.type		_ZN39_INTERNAL_13a39edd_4_k_cu_9955a92d_29064cuda3std6ranges3__45__cpo9iter_moveE,@object
	.size		_ZN39_INTERNAL_13a39edd_4_k_cu_9955a92d_29064cuda3std6ranges3__45__cpo9iter_moveE,(_ZN39_INTERNAL_13a39edd_4_k_cu_9955a92d_29064cuda3std3__45__cpo5beginE - _ZN39_INTERNAL_13a39edd_4_k_cu_9955a92d_29064cuda3std6ranges3__45__cpo9iter_moveE)
_ZN39_INTERNAL_13a39edd_4_k_cu_9955a92d_29064cuda3std6ranges3__45__cpo9iter_moveE:
	.zero		1
	.type		_ZN39_INTERNAL_13a39edd_4_k_cu_9955a92d_29064cuda3std3__45__cpo5beginE,@object
	.size		_ZN39_INTERNAL_13a39edd_4_k_cu_9955a92d_29064cuda3std3__45__cpo5beginE,(_ZN39_INTERNAL_13a39edd_4_k_cu_9955a92d_29064cuda3std3__441_GLOBAL__N__13a39edd_4_k_cu_9955a92d_29066ignoreE - _ZN39_INTERNAL_13a39edd_4_k_cu_9955a92d_29064cuda3std3__45__cpo5beginE)
_ZN39_INTERNAL_13a39edd_4_k_cu_9955a92d_29064cuda3std3__45__cpo5beginE:
	.zero		1
	.type		_ZN39_INTERNAL_13a39edd_4_k_cu_9955a92d_29064cuda3std3__441_GLOBAL__N__13a39edd_4_k_cu_9955a92d_29066ignoreE,@object
	.size		_ZN39_INTERNAL_13a39edd_4_k_cu_9955a92d_29064cuda3std3__441_GLOBAL__N__13a39edd_4_k_cu_9955a92d_29066ignoreE,(_ZN39_INTERNAL_13a39edd_4_k_cu_9955a92d_29064cute7productE - _ZN39_INTERNAL_13a39edd_4_k_cu_9955a92d_29064cuda3std3__441_GLOBAL__N__13a39edd_4_k_cu_9955a92d_29066ignoreE)
_ZN39_INTERNAL_13a39edd_4_k_cu_9955a92d_29064cuda3std3__441_GLOBAL__N__13a39edd_4_k_cu_9955a92d_29066ignoreE:
	.zero		1
	.type		_ZN39_INTERNAL_13a39edd_4_k_cu_9955a92d_29064cute7productE,@object
	.size		_ZN39_INTERNAL_13a39edd_4_k_cu_9955a92d_29064cute7productE,(_ZN39_INTERNAL_13a39edd_4_k_cu_9955a92d_29064cuda3std3__45__cpo3endE - _ZN39_INTERNAL_13a39edd_4_k_cu_9955a92d_29064cute7productE)
_ZN39_INTERNAL_13a39edd_4_k_cu_9955a92d_29064cute7productE:
	.zero		1
	.type		_ZN39_INTERNAL_13a39edd_4_k_cu_9955a92d_29064cuda3std3__45__cpo3endE,@object
	.size		_ZN39_INTERNAL_13a39edd_4_k_cu_9955a92d_29064cuda3std3__45__cpo3endE,(_ZN39_INTERNAL_13a39edd_4_k_cu_9955a92d_29064cuda3std3__419piecewise_constructE - _ZN39_INTERNAL_13a39edd_4_k_cu_9955a92d_29064cuda3std3__45__cpo3endE)
_ZN39_INTERNAL_13a39edd_4_k_cu_9955a92d_29064cuda3std3__45__cpo3endE:
	.zero		1
	.type		_ZN39_INTERNAL_13a39edd_4_k_cu_9955a92d_29064cuda3std3__419piecewise_constructE,@object
	.size		_ZN39_INTERNAL_13a39edd_4_k_cu_9955a92d_29064cuda3std3__419piecewise_constructE,(_ZN39_INTERNAL_13a39edd_4_k_cu_9955a92d_29064cuda3std3__45__cpo4cendE - _ZN39_INTERNAL_13a39edd_4_k_cu_9955a92d_29064cuda3std3__419piecewise_constructE)
_ZN39_INTERNAL_13a39edd_4_k_cu_9955a92d_29064cuda3std3__419piecewise_constructE:
	.zero		1
	.type		_ZN39_INTERNAL_13a39edd_4_k_cu_9955a92d_29064cuda3std3__45__cpo4cendE,@object
	.size		_ZN39_INTERNAL_13a39edd_4_k_cu_9955a92d_29064cuda3std3__45__cpo4cendE,(_ZN39_INTERNAL_13a39edd_4_k_cu_9955a92d_29064cuda3std6ranges3__45__cpo4swapE - _ZN39_INTERNAL_13a39edd_4_k_cu_9955a92d_29064cuda3std3__45__cpo4cendE)
_ZN39_INTERNAL_13a39edd_4_k_cu_9955a92d_29064cuda3std3__45__cpo4cendE:
	.zero		1
	.type		_ZN39_INTERNAL_13a39edd_4_k_cu_9955a92d_29064cuda3std6ranges3__45__cpo4swapE,@object
	.size		_ZN39_INTERNAL_13a39edd_4_k_cu_9955a92d_29064cuda3std6ranges3__45__cpo4swapE,(.L_9 - _ZN39_INTERNAL_13a39edd_4_k_cu_9955a92d_29064cuda3std6ranges3__45__cpo4swapE)
_ZN39_INTERNAL_13a39edd_4_k_cu_9955a92d_29064cuda3std6ranges3__45__cpo4swapE:
	.zero		1
.L_9:


//--------------------- .nv.constant0._ZN7cutlass13device_kernelINS_4fmha6kernel13FmhaKernelTmaINS1_10collective15FmhaMainloopTmaINS_6half_tEfN4cute5tupleIJNS7_1CILi64EEESA_NS9_ILi512EEEEEENS4_12CausalFusionEJEEENS4_15FmhaFwdEpilogueIS6_fNS8_IJSA_SB_SA_EEEEEJEEEEEvNT_6ParamsE --------------------------
	.section	.nv.constant0._ZN7cutlass13device_kernelINS_4fmha6kernel13FmhaKernelTmaINS1_10collective15FmhaMainloopTmaINS_6half_tEfN4cute5tupleIJNS7_1CILi64EEESA_NS9_ILi512EEEEEENS4_12CausalFusionEJEEENS4_15FmhaFwdEpilogueIS6_fNS8_IJSA_SB_SA_EEEEEJEEEEEvNT_6ParamsE,"a",@progbits
	.sectionflags	@""
	.align	4
.nv.constant0._ZN7cutlass13device_kernelINS_4fmha6kernel13FmhaKernelTmaINS1_10collective15FmhaMainloopTmaINS_6half_tEfN4cute5tupleIJNS7_1CILi64EEESA_NS9_ILi512EEEEEENS4_12CausalFusionEJEEENS4_15FmhaFwdEpilogueIS6_fNS8_IJSA_SB_SA_EEEEEJEEEEEvNT_6ParamsE:
	.zero		2688


//--------------------- SYMBOLS --------------------------

	.type		.nv.reservedSmem.offset0,@object
	.size		.nv.reservedSmem.offset0,0x4
	.type		__assertfail,@function
